	.target	sm_90a

	.elftype	@"ET_EXEC"


//--------------------- .note.nv.tkinfo           --------------------------
	.section	.note.nv.tkinfo,"",@"SHT_NOTE"
	.sectionflags	@"SHF_NOTE_NV_TKINFO"
	.tkinfo
        /*0018*/ 	.word	0x00000002
        /*0030*/ 	.string	""
        /*0030*/ 	.string	"ptxas"
        /*0030*/ 	.string	"Cuda compilation tools, release 13.0, V13.0.88"
        /*0030*/ 	.string	"Build cuda_13.0.r13.0/compiler.36424714_0"
        /*0030*/ 	.string	"-arch sm_90a -m 64 "



//--------------------- .note.nv.cuinfo           --------------------------
	.section	.note.nv.cuinfo,"",@"SHT_NOTE"
	.sectionflags	@"SHF_NOTE_NV_CUINFO"
        /*0018*/ 	.short	0x0002
        /*001a*/ 	.short	0x005a
        /*001c*/ 	.short	0x0082
	.zero		2


//--------------------- .nv.info                  --------------------------
	.section	.nv.info,"",@"SHT_CUDA_INFO"
	.align	4


	//----- nvinfo : EIATTR_REGCOUNT
	.align		4
        /*0000*/ 	.byte	0x04, 0x2f
        /*0002*/ 	.short	(.L_15 - .L_14)
	.align		4
.L_14:
        /*0004*/ 	.word	index@(_ZN7cutlass13device_kernelINS_4gemm6kernel13GemmUniversalIN4cute5tupleIJiiiiEEENS1_10collective13CollectiveMmaINS1_34MainloopSm90TmaGmmaWarpSpecializedILi10ENS5_IJNS4_1CILi1EEESB_SB_EEENS1_35KernelTmaWarpSpecializedCooperativeEEENS5_IJNSA_ILi192EEENSA_ILi512EEENSA_ILi32EEEEEEaNS5_IJlSB_lEEEaSJ_NS4_8TiledMMAINS4_8MMA_AtomIJNS4_4SM904GMMA27MMA_64x256x32_S32S8S8_SS_TNEEEENS4_6LayoutINS5_IJNSA_ILi2EEESB_SB_EEENS5_IJSB_NSA_ILi0EEEST_EEEEENS5_IJNS4_10UnderscoreESW_SW_EEEEENS4_13SM90_TMA_LOADENS4_14ComposedLayoutINS4_7SwizzleILi1ELi4ELi3EEENS4_18smem_ptr_flag_bitsILi8EEENSQ_INS5_IJNSA_ILi8EEESH_EEENS5_IJSH_SB_EEEEEEEvNS4_8identityESZ_S19_vS1A_EENS_8epilogue10collective6detail29Sm90TmaWarpSpecializedAdapterINS1D_15DefaultEpilogueIaSJ_SJ_NS1C_6thread17LinearCombinationIaLi1EiiLNS1H_9ScaleType4KindE0ELNS_15FloatRoundStyleE2EaEENS1_15EpilogueDefaultEEEEEvvEEEEvNT_6ParamsE)
        /*0008*/ 	.word	0x000000a8


	//----- nvinfo : EIATTR_FRAME_SIZE
	.align		4
.L_15:
        /*000c*/ 	.byte	0x04, 0x11
        /*000e*/ 	.short	(.L_17 - .L_16)
	.align		4
.L_16:
        /*0010*/ 	.word	index@(_ZN7cutlass13device_kernelINS_4gemm6kernel13GemmUniversalIN4cute5tupleIJiiiiEEENS1_10collective13CollectiveMmaINS1_34MainloopSm90TmaGmmaWarpSpecializedILi10ENS5_IJNS4_1CILi1EEESB_SB_EEENS1_35KernelTmaWarpSpecializedCooperativeEEENS5_IJNSA_ILi192EEENSA_ILi512EEENSA_ILi32EEEEEEaNS5_IJlSB_lEEEaSJ_NS4_8TiledMMAINS4_8MMA_AtomIJNS4_4SM904GMMA27MMA_64x256x32_S32S8S8_SS_TNEEEENS4_6LayoutINS5_IJNSA_ILi2EEESB_SB_EEENS5_IJSB_NSA_ILi0EEEST_EEEEENS5_IJNS4_10UnderscoreESW_SW_EEEEENS4_13SM90_TMA_LOADENS4_14ComposedLayoutINS4_7SwizzleILi1ELi4ELi3EEENS4_18smem_ptr_flag_bitsILi8EEENSQ_INS5_IJNSA_ILi8EEESH_EEENS5_IJSH_SB_EEEEEEEvNS4_8identityESZ_S19_vS1A_EENS_8epilogue10collective6detail29Sm90TmaWarpSpecializedAdapterINS1D_15DefaultEpilogueIaSJ_SJ_NS1C_6thread17LinearCombinationIaLi1EiiLNS1H_9ScaleType4KindE0ELNS_15FloatRoundStyleE2EaEENS1_15EpilogueDefaultEEEEEvvEEEEvNT_6ParamsE)
        /*0014*/ 	.word	0x00000978


	//----- nvinfo : EIATTR_MIN_STACK_SIZE
	.align		4
.L_17:
        /*0018*/ 	.byte	0x04, 0x12
        /*001a*/ 	.short	(.L_19 - .L_18)
	.align		4
.L_18:
        /*001c*/ 	.word	index@(_ZN7cutlass13device_kernelINS_4gemm6kernel13GemmUniversalIN4cute5tupleIJiiiiEEENS1_10collective13CollectiveMmaINS1_34MainloopSm90TmaGmmaWarpSpecializedILi10ENS5_IJNS4_1CILi1EEESB_SB_EEENS1_35KernelTmaWarpSpecializedCooperativeEEENS5_IJNSA_ILi192EEENSA_ILi512EEENSA_ILi32EEEEEEaNS5_IJlSB_lEEEaSJ_NS4_8TiledMMAINS4_8MMA_AtomIJNS4_4SM904GMMA27MMA_64x256x32_S32S8S8_SS_TNEEEENS4_6LayoutINS5_IJNSA_ILi2EEESB_SB_EEENS5_IJSB_NSA_ILi0EEEST_EEEEENS5_IJNS4_10UnderscoreESW_SW_EEEEENS4_13SM90_TMA_LOADENS4_14ComposedLayoutINS4_7SwizzleILi1ELi4ELi3EEENS4_18smem_ptr_flag_bitsILi8EEENSQ_INS5_IJNSA_ILi8EEESH_EEENS5_IJSH_SB_EEEEEEEvNS4_8identityESZ_S19_vS1A_EENS_8epilogue10collective6detail29Sm90TmaWarpSpecializedAdapterINS1D_15DefaultEpilogueIaSJ_SJ_NS1C_6thread17LinearCombinationIaLi1EiiLNS1H_9ScaleType4KindE0ELNS_15FloatRoundStyleE2EaEENS1_15EpilogueDefaultEEEEEvvEEEEvNT_6ParamsE)
        /*0020*/ 	.word	0x00000978
.L_19:


//--------------------- .nv.compat                --------------------------
	.section	.nv.compat,"",@"SHT_CUDA_COMPAT_INFO"
	.align	4
        /*0000*/ 	.byte	0x02, 0x09, 0x01, 0x00, 0x02, 0x02, 0x04, 0x00, 0x02, 0x05, 0x05, 0x00, 0x03, 0x07, 0x01, 0x01
        /*0010*/ 	.byte	0x02, 0x03, 0x01, 0x00, 0x02, 0x06, 0x01, 0x00, 0x04, 0x0b, 0x08, 0x00, 0x00, 0x00, 0x00, 0x00
        /*0020*/ 	.byte	0x00, 0x00, 0x00, 0x00


//--------------------- .nv.info._ZN7cutlass13device_kernelINS_4gemm6kernel13GemmUniversalIN4cute5tupleIJiiiiEEENS1_10collective13CollectiveMmaINS1_34MainloopSm90TmaGmmaWarpSpecializedILi10ENS5_IJNS4_1CILi1EEESB_SB_EEENS1_35KernelTmaWarpSpecializedCooperativeEEENS5_IJNSA_ILi192EEENSA_ILi512EEENSA_ILi32EEEEEEaNS5_IJlSB_lEEEaSJ_NS4_8TiledMMAINS4_8MMA_AtomIJNS4_4SM904GMMA27MMA_64x256x32_S32S8S8_SS_TNEEEENS4_6LayoutINS5_IJNSA_ILi2EEESB_SB_EEENS5_IJSB_NSA_ILi0EEEST_EEEEENS5_IJNS4_10UnderscoreESW_SW_EEEEENS4_13SM90_TMA_LOADENS4_14ComposedLayoutINS4_7SwizzleILi1ELi4ELi3EEENS4_18smem_ptr_flag_bitsILi8EEENSQ_INS5_IJNSA_ILi8EEESH_EEENS5_IJSH_SB_EEEEEEEvNS4_8identityESZ_S19_vS1A_EENS_8epilogue10collective6detail29Sm90TmaWarpSpecializedAdapterINS1D_15DefaultEpilogueIaSJ_SJ_NS1C_6thread17LinearCombinationIaLi1EiiLNS1H_9ScaleType4KindE0ELNS_15FloatRoundStyleE2EaEENS1_15EpilogueDefaultEEEEEvvEEEEvNT_6ParamsE --------------------------
	.section	.nv.info._ZN7cutlass13device_kernelINS_4gemm6kernel13GemmUniversalIN4cute5tupleIJiiiiEEENS1_10collective13CollectiveMmaINS1_34MainloopSm90TmaGmmaWarpSpecializedILi10ENS5_IJNS4_1CILi1EEESB_SB_EEENS1_35KernelTmaWarpSpecializedCooperativeEEENS5_IJNSA_ILi192EEENSA_ILi512EEENSA_ILi32EEEEEEaNS5_IJlSB_lEEEaSJ_NS4_8TiledMMAINS4_8MMA_AtomIJNS4_4SM904GMMA27MMA_64x256x32_S32S8S8_SS_TNEEEENS4_6LayoutINS5_IJNSA_ILi2EEESB_SB_EEENS5_IJSB_NSA_ILi0EEEST_EEEEENS5_IJNS4_10UnderscoreESW_SW_EEEEENS4_13SM90_TMA_LOADENS4_14ComposedLayoutINS4_7SwizzleILi1ELi4ELi3EEENS4_18smem_ptr_flag_bitsILi8EEENSQ_INS5_IJNSA_ILi8EEESH_EEENS5_IJSH_SB_EEEEEEEvNS4_8identityESZ_S19_vS1A_EENS_8epilogue10collective6detail29Sm90TmaWarpSpecializedAdapterINS1D_15DefaultEpilogueIaSJ_SJ_NS1C_6thread17LinearCombinationIaLi1EiiLNS1H_9ScaleType4KindE0ELNS_15FloatRoundStyleE2EaEENS1_15EpilogueDefaultEEEEEvvEEEEvNT_6ParamsE,"",@"SHT_CUDA_INFO"
	.sectionflags	@""
	.align	4


	//----- nvinfo : EIATTR_CUDA_API_VERSION
	.align		4
        /*0000*/ 	.byte	0x04, 0x37
        /*0002*/ 	.short	(.L_21 - .L_20)
.L_20:
        /*0004*/ 	.word	0x00000082


	//----- nvinfo : EIATTR_KPARAM_INFO
	.align		4
.L_21:
        /*0008*/ 	.byte	0x04, 0x17
        /*000a*/ 	.short	(.L_23 - .L_22)
.L_22:
        /*000c*/ 	.word	0x00000000
        /*0010*/ 	.short	0x0000
        /*0012*/ 	.short	0x0070
        /*0014*/ 	.byte	0x00, 0xf0, 0x01, 0x10


	//----- nvinfo : EIATTR_SPARSE_MMA_MASK
	.align		4
.L_23:
        /*0018*/ 	.byte	0x03, 0x50
        /*001a*/ 	.short	0x0000


	//----- nvinfo : EIATTR_MAXREG_COUNT
	.align		4
        /*001c*/ 	.byte	0x03, 0x1b
        /*001e*/ 	.short	0x00a8


	//----- nvinfo : EIATTR_NUM_BARRIERS
	.align		4
        /*0020*/ 	.byte	0x02, 0x4c
        /*0022*/ 	.byte	0x01
	.zero		1


	//----- nvinfo : EIATTR_EXTERNS
	.align		4
        /*0024*/ 	.byte	0x04, 0x0f
        /*0026*/ 	.short	(.L_25 - .L_24)


	//   ....[0]....
	.align		4
.L_24:
        /*0028*/ 	.word	index@(__assertfail)


	//----- nvinfo : EIATTR_ANNOTATIONS
	.align		4
.L_25:
        /*002c*/ 	.byte	0x04, 0x55
        /*002e*/ 	.short	(.L_27 - .L_26)


	//   ....[0]....
.L_26:
        /*0030*/ 	.word	0x00000001
        /*0034*/ 	.byte	0x90, 0x06, 0x00, 0x00, 0x01, 0x00, 0x00, 0x00, 0xa0, 0x06, 0x00, 0x00, 0x01, 0x00, 0x00, 0x00
        /* <DEDUP_REMOVED lines=809> */
        /*32d4*/ 	.byte	0xd0, 0x1b, 0x02, 0x00, 0x01, 0x00, 0x00, 0x00, 0xf0, 0x1b, 0x02, 0x00


	//----- nvinfo : EIATTR_MERCURY_ISA_VERSION
	.align		4
.L_27:
        /*32e0*/ 	.byte	0x03, 0x5f
        /*32e2*/ 	.short	0x0101


	//----- nvinfo : EIATTR_INT_WARP_WIDE_INSTR_OFFSETS
	.align		4
        /*32e4*/ 	.byte	0x04, 0x31
        /*32e6*/ 	.short	(.L_29 - .L_28)


	//   ....[0]....
.L_28:
        /*32e8*/ 	.word	0x000004c0


	//   ....[1]....
        /*32ec*/ 	.word	0x000004d0


	//   ....[2]....
        /*32f0*/ 	.word	0x000005d0


	//----- nvinfo : EIATTR_COOP_GROUP_MASK_REGIDS
	.align		4
.L_29:
        /*32f4*/ 	.byte	0x04, 0x29
        /*32f6*/ 	.short	(.L_31 - .L_30)


	//   ....[0]....
.L_30:
        /*32f8*/ 	.word	0xffffffff


	//   ....[1]....
        /*32fc*/ 	.word	0xffffffff


	//   ....[2]....
        /*3300*/ 	.word	0xffffffff


	//   ....[3]....
        /*3304*/ 	.word	0xffffffff


	//   ....[4]....
        /*3308*/ 	.word	0xffffffff


	//----- nvinfo : EIATTR_COOP_GROUP_INSTR_OFFSETS
	.align		4
.L_31:
        /*330c*/ 	.byte	0x04, 0x28
        /*330e*/ 	.short	(.L_33 - .L_32)


	//   ....[0]....
.L_32:
        /*3310*/ 	.word	0x00000070


	//   ....[1]....
        /*3314*/ 	.word	0x00000080


	//   ....[2]....
        /*3318*/ 	.word	0x00000140


	//   ....[3]....
        /*331c*/ 	.word	0x000003c0


	//   ....[4]....
        /*3320*/ 	.word	0x000010d0


	//----- nvinfo : EIATTR_REG_RECONFIG
	.align		4
.L_33:
        /*3324*/ 	.byte	0x01, 0x54
	.zero		2


	//----- nvinfo : EIATTR_SYSCALL_OFFSETS
	.align		4
        /*3328*/ 	.byte	0x04, 0x46
        /*332a*/ 	.short	(.L_35 - .L_34)


	//   ....[0]....
.L_34:
        /*332c*/ 	.word	0x00001290


	//----- nvinfo : EIATTR_MBARRIER_INSTR_OFFSETS
	.align		4
.L_35:
        /*3330*/ 	.byte	0x04, 0x39
        /*3332*/ 	.short	(.L_37 - .L_36)


	//   ....[0]....
.L_36:
        /*3334*/ 	.word	0x00000260
        /*3338*/ 	.word	0x000000ff
        /*333c*/ 	.word	0x00000000
        /*3340*/ 	.short	0x0100
        /*3342*/ 	.byte	0x08
	.zero		1


	//   ....[1]....
        /*3344*/ 	.word	0x00000270
        /*3348*/ 	.word	0x000000ff
        /*334c*/ 	.word	0x00000050
        /*3350*/ 	.short	0x0100
        /*3352*/ 	.byte	0x08
	.zero		1


	//   ....[2]....
        /*3354*/ 	.word	0x00000280
        /*3358*/ 	.word	0x000000ff
        /*335c*/ 	.word	0x00000008
        /*3360*/ 	.short	0x0100
        /*3362*/ 	.byte	0x08
	.zero		1


	//   ....[3]....
        /*3364*/ 	.word	0x00000290
        /*3368*/ 	.word	0x000000ff
        /*336c*/ 	.word	0x00000058
        /*3370*/ 	.short	0x0100
        /*3372*/ 	.byte	0x08
	.zero		1


	//   ....[4]....
        /*3374*/ 	.word	0x000002a0
        /*3378*/ 	.word	0x000000ff
        /*337c*/ 	.word	0x00000010
        /*3380*/ 	.short	0x0100
        /*3382*/ 	.byte	0x08
	.zero		1


	//   ....[5]....
        /*3384*/ 	.word	0x000002b0
        /*3388*/ 	.word	0x000000ff
        /*338c*/ 	.word	0x00000060
        /*3390*/ 	.short	0x0100
        /*3392*/ 	.byte	0x08
	.zero		1


	//   ....[6]....
        /*3394*/ 	.word	0x000002c0
        /*3398*/ 	.word	0x000000ff
        /*339c*/ 	.word	0x00000018
        /*33a0*/ 	.short	0x0100
        /*33a2*/ 	.byte	0x08
	.zero		1


	//   ....[7]....
        /*33a4*/ 	.word	0x000002d0
        /*33a8*/ 	.word	0x000000ff
        /*33ac*/ 	.word	0x00000068
        /*33b0*/ 	.short	0x0100
        /*33b2*/ 	.byte	0x08
	.zero		1


	//   ....[8]....
        /*33b4*/ 	.word	0x000002e0
        /*33b8*/ 	.word	0x000000ff
        /*33bc*/ 	.word	0x00000020
        /*33c0*/ 	.short	0x0100
        /*33c2*/ 	.byte	0x08
	.zero		1


	//   ....[9]....
        /*33c4*/ 	.word	0x000002f0
        /*33c8*/ 	.word	0x000000ff
        /*33cc*/ 	.word	0x00000070
        /*33d0*/ 	.short	0x0100
        /*33d2*/ 	.byte	0x08
	.zero		1


	//   ....[10]....
        /*33d4*/ 	.word	0x00000300
        /*33d8*/ 	.word	0x000000ff
        /*33dc*/ 	.word	0x00000028
        /*33e0*/ 	.short	0x0100
        /*33e2*/ 	.byte	0x08
	.zero		1


	//   ....[11]....
        /*33e4*/ 	.word	0x00000310
        /*33e8*/ 	.word	0x000000ff
        /*33ec*/ 	.word	0x00000078
        /*33f0*/ 	.short	0x0100
        /*33f2*/ 	.byte	0x08
	.zero		1


	//   ....[12]....
        /*33f4*/ 	.word	0x00000320
        /*33f8*/ 	.word	0x000000ff
        /*33fc*/ 	.word	0x00000030
        /*3400*/ 	.short	0x0100
        /*3402*/ 	.byte	0x08
	.zero		1


	//   ....[13]....
        /*3404*/ 	.word	0x00000330
        /*3408*/ 	.word	0x000000ff
        /*340c*/ 	.word	0x00000080
        /*3410*/ 	.short	0x0100
        /*3412*/ 	.byte	0x08
	.zero		1


	//   ....[14]....
        /*3414*/ 	.word	0x00000340
        /*3418*/ 	.word	0x000000ff
        /*341c*/ 	.word	0x00000038
        /*3420*/ 	.short	0x0100
        /*3422*/ 	.byte	0x08
	.zero		1


	//   ....[15]....
        /*3424*/ 	.word	0x00000350
        /*3428*/ 	.word	0x000000ff
        /*342c*/ 	.word	0x00000088
        /*3430*/ 	.short	0x0100
        /*3432*/ 	.byte	0x08
	.zero		1


	//   ....[16]....
        /*3434*/ 	.word	0x00000360
        /*3438*/ 	.word	0x000000ff
        /*343c*/ 	.word	0x00000040
        /*3440*/ 	.short	0x0100
        /*3442*/ 	.byte	0x08
	.zero		1


	//   ....[17]....
        /*3444*/ 	.word	0x00000370
        /*3448*/ 	.word	0x000000ff
        /*344c*/ 	.word	0x00000090
        /*3450*/ 	.short	0x0100
        /*3452*/ 	.byte	0x08
	.zero		1


	//   ....[18]....
        /*3454*/ 	.word	0x00000380
        /*3458*/ 	.word	0x000000ff
        /*345c*/ 	.word	0x00000048
        /*3460*/ 	.short	0x0100
        /*3462*/ 	.byte	0x08
	.zero		1


	//   ....[19]....
        /*3464*/ 	.word	0x00000390
        /*3468*/ 	.word	0x000000ff
        /*346c*/ 	.word	0x00000098
        /*3470*/ 	.short	0x0100
        /*3472*/ 	.byte	0x08
	.zero		1


	//   ....[20]....
        /*3474*/ 	.word	0x00000630
        /*3478*/ 	.word	0x000000ff
        /*347c*/ 	.word	0x000000b0
        /*3480*/ 	.short	0x0100
        /*3482*/ 	.byte	0x06
	.zero		1


	//   ....[21]....
        /*3484*/ 	.word	0x000006b0
        /*3488*/ 	.word	0x000000ff
        /*348c*/ 	.word	0x000000b8
        /*3490*/ 	.short	0x0100
        /*3492*/ 	.byte	0x06
	.zero		1


	//   ....[22]....
        /*3494*/ 	.word	0x00001360
        /*3498*/ 	.word	0x00000003
        /*349c*/ 	.word	0x00000000
        /*34a0*/ 	.short	0x010a
        /*34a2*/ 	.byte	0x3f
	.zero		1


	//   ....[23]....
        /*34a4*/ 	.word	0x000013a0
        /*34a8*/ 	.word	0x00000003
        /*34ac*/ 	.word	0x00000000
        /*34b0*/ 	.short	0x010a
        /*34b2*/ 	.byte	0x3f
	.zero		1


	//   ....[24]....
        /*34b4*/ 	.word	0x000025e0
        /*34b8*/ 	.word	0x00000005
        /*34bc*/ 	.word	0x00000000
        /*34c0*/ 	.short	0x010a
        /*34c2*/ 	.byte	0x3f
	.zero		1


	//   ....[25]....
        /*34c4*/ 	.word	0x00002620
        /*34c8*/ 	.word	0x00000005
        /*34cc*/ 	.word	0x00000000
        /*34d0*/ 	.short	0x010a
        /*34d2*/ 	.byte	0x3f
	.zero		1


	//   ....[26]....
        /*34d4*/ 	.word	0x00004de0
        /*34d8*/ 	.word	0x00000005
        /*34dc*/ 	.word	0x00000000
        /*34e0*/ 	.short	0x0101
        /*34e2*/ 	.byte	0x3f
	.zero		1


	//   ....[27]....
        /*34e4*/ 	.word	0x00004fc0
        /*34e8*/ 	.word	0x00000000
        /*34ec*/ 	.word	0x00000000
        /*34f0*/ 	.short	0x0101
        /*34f2*/ 	.byte	0x3f
	.zero		1


	//   ....[28]....
        /*34f4*/ 	.word	0x00021790
        /*34f8*/ 	.word	0x0000000d
        /*34fc*/ 	.word	0x00000050
        /*3500*/ 	.short	0x010a
        /*3502*/ 	.byte	0x3f
	.zero		1


	//   ....[29]....
        /*3504*/ 	.word	0x00021b00
        /*3508*/ 	.word	0x00000002
        /*350c*/ 	.word	0x000000b8
        /*3510*/ 	.short	0x0101
        /*3512*/ 	.byte	0x3f
	.zero		1


	//   ....[30]....
        /*3514*/ 	.word	0x000222b0
        /*3518*/ 	.word	0x00000005
        /*351c*/ 	.word	0x00000000
        /*3520*/ 	.short	0x010a
        /*3522*/ 	.byte	0x3f
	.zero		1


	//   ....[31]....
        /*3524*/ 	.word	0x00022340
        /*3528*/ 	.word	0x00000007
        /*352c*/ 	.word	0x00000000
        /*3530*/ 	.short	0x010a
        /*3532*/ 	.byte	0x3f
	.zero		1


	//   ....[32]....
        /*3534*/ 	.word	0x000223d0
        /*3538*/ 	.word	0x00000007
        /*353c*/ 	.word	0x00000000
        /*3540*/ 	.short	0x010a
        /*3542*/ 	.byte	0x3f
	.zero		1


	//   ....[33]....
        /*3544*/ 	.word	0x00022460
        /*3548*/ 	.word	0x00000007
        /*354c*/ 	.word	0x00000000
        /*3550*/ 	.short	0x010a
        /*3552*/ 	.byte	0x3f
	.zero		1


	//   ....[34]....
        /*3554*/ 	.word	0x000224f0
        /*3558*/ 	.word	0x00000007
        /*355c*/ 	.word	0x00000000
        /*3560*/ 	.short	0x010a
        /*3562*/ 	.byte	0x3f
	.zero		1


	//   ....[35]....
        /*3564*/ 	.word	0x00022580
        /*3568*/ 	.word	0x00000007
        /*356c*/ 	.word	0x00000000
        /*3570*/ 	.short	0x010a
        /*3572*/ 	.byte	0x3f
	.zero		1


	//   ....[36]....
        /*3574*/ 	.word	0x00022610
        /*3578*/ 	.word	0x00000007
        /*357c*/ 	.word	0x00000000
        /*3580*/ 	.short	0x010a
        /*3582*/ 	.byte	0x3f
	.zero		1


	//   ....[37]....
        /*3584*/ 	.word	0x000226a0
        /*3588*/ 	.word	0x00000007
        /*358c*/ 	.word	0x00000000
        /*3590*/ 	.short	0x010a
        /*3592*/ 	.byte	0x3f
	.zero		1


	//   ....[38]....
        /*3594*/ 	.word	0x00022730
        /*3598*/ 	.word	0x00000007
        /*359c*/ 	.word	0x00000000
        /*35a0*/ 	.short	0x010a
        /*35a2*/ 	.byte	0x3f
	.zero		1


	//   ....[39]....
        /*35a4*/ 	.word	0x000227c0
        /*35a8*/ 	.word	0x00000003
        /*35ac*/ 	.word	0x00000000
        /*35b0*/ 	.short	0x010a
        /*35b2*/ 	.byte	0x3f
	.zero		1


	//   ....[40]....
        /*35b4*/ 	.word	0x00022820
        /*35b8*/ 	.word	0x00000003
        /*35bc*/ 	.word	0x00000000
        /*35c0*/ 	.short	0x010a
        /*35c2*/ 	.byte	0x3f
	.zero		1


	//   ....[41]....
        /*35c4*/ 	.word	0x00022870
        /*35c8*/ 	.word	0x00000005
        /*35cc*/ 	.word	0x00000000
        /*35d0*/ 	.short	0x010a
        /*35d2*/ 	.byte	0x3f
	.zero		1


	//   ....[42]....
        /*35d4*/ 	.word	0x00022940
        /*35d8*/ 	.word	0x0000000d
        /*35dc*/ 	.word	0x00000050
        /*35e0*/ 	.short	0x010a
        /*35e2*/ 	.byte	0x3f
	.zero		1


	//   ....[43]....
        /*35e4*/ 	.word	0x00022a10
        /*35e8*/ 	.word	0x00000005
        /*35ec*/ 	.word	0x00000000
        /*35f0*/ 	.short	0x010a
        /*35f2*/ 	.byte	0x3f
	.zero		1


	//   ....[44]....
        /*35f4*/ 	.word	0x00022a60
        /*35f8*/ 	.word	0x00000007
        /*35fc*/ 	.word	0x00000000
        /*3600*/ 	.short	0x010a
        /*3602*/ 	.byte	0x3f
	.zero		1


	//   ....[45]....
        /*3604*/ 	.word	0x00022ab0
        /*3608*/ 	.word	0x00000007
        /*360c*/ 	.word	0x00000000
        /*3610*/ 	.short	0x010a
        /*3612*/ 	.byte	0x3f
	.zero		1


	//   ....[46]....
        /*3614*/ 	.word	0x00022b00
        /*3618*/ 	.word	0x00000007
        /*361c*/ 	.word	0x00000000
        /*3620*/ 	.short	0x010a
        /*3622*/ 	.byte	0x3f
	.zero		1


	//   ....[47]....
        /*3624*/ 	.word	0x00022b50
        /*3628*/ 	.word	0x00000007
        /*362c*/ 	.word	0x00000000
        /*3630*/ 	.short	0x010a
        /*3632*/ 	.byte	0x3f
	.zero		1


	//   ....[48]....
        /*3634*/ 	.word	0x00022ba0
        /*3638*/ 	.word	0x00000007
        /*363c*/ 	.word	0x00000000
        /*3640*/ 	.short	0x010a
        /*3642*/ 	.byte	0x3f
	.zero		1


	//   ....[49]....
        /*3644*/ 	.word	0x00022bf0
        /*3648*/ 	.word	0x00000007
        /*364c*/ 	.word	0x00000000
        /*3650*/ 	.short	0x010a
        /*3652*/ 	.byte	0x3f
	.zero		1


	//   ....[50]....
        /*3654*/ 	.word	0x00022c40
        /*3658*/ 	.word	0x00000007
        /*365c*/ 	.word	0x00000000
        /*3660*/ 	.short	0x010a
        /*3662*/ 	.byte	0x3f
	.zero		1


	//   ....[51]....
        /*3664*/ 	.word	0x00022c90
        /*3668*/ 	.word	0x00000007
        /*366c*/ 	.word	0x00000000
        /*3670*/ 	.short	0x010a
        /*3672*/ 	.byte	0x3f
	.zero		1


	//----- nvinfo : EIATTR_NUM_MBARRIERS
	.align		4
.L_37:
        /*3674*/ 	.byte	0x03, 0x38
        /*3676*/ 	.short	0x0016


	//----- nvinfo : EIATTR_EXIT_INSTR_OFFSETS
	.align		4
        /*3678*/ 	.byte	0x04, 0x1c
        /*367a*/ 	.short	(.L_39 - .L_38)


	//   ....[0]....
.L_38:
        /*367c*/ 	.word	0x00000700


	//   ....[1]....
        /*3680*/ 	.word	0x00000ff0


	//   ....[2]....
        /*3684*/ 	.word	0x00020db0


	//   ....[3]....
        /*3688*/ 	.word	0x00021430


	//   ....[4]....
        /*368c*/ 	.word	0x00022810


	//----- nvinfo : EIATTR_MAX_THREADS
	.align		4
.L_39:
        /*3690*/ 	.byte	0x04, 0x05
        /*3692*/ 	.short	(.L_41 - .L_40)
.L_40:
        /*3694*/ 	.word	0x00000180
        /*3698*/ 	.word	0x00000001
        /*369c*/ 	.word	0x00000001


	//----- nvinfo : EIATTR_CRS_STACK_SIZE
	.align		4
.L_41:
        /*36a0*/ 	.byte	0x04, 0x1e
        /*36a2*/ 	.short	(.L_43 - .L_42)
.L_42:
        /*36a4*/ 	.word	0x00000000


	//----- nvinfo : EIATTR_CBANK_PARAM_SIZE
	.align		4
.L_43:
        /*36a8*/ 	.byte	0x03, 0x19
        /*36aa*/ 	.short	0x0470


	//----- nvinfo : EIATTR_PARAM_CBANK
	.align		4
        /*36ac*/ 	.byte	0x04, 0x0a
        /*36ae*/ 	.short	(.L_45 - .L_44)
	.align		4
.L_44:
        /*36b0*/ 	.word	index@(.nv.constant0._ZN7cutlass13device_kernelINS_4gemm6kernel13GemmUniversalIN4cute5tupleIJiiiiEEENS1_10collective13CollectiveMmaINS1_34MainloopSm90TmaGmmaWarpSpecializedILi10ENS5_IJNS4_1CILi1EEESB_SB_EEENS1_35KernelTmaWarpSpecializedCooperativeEEENS5_IJNSA_ILi192EEENSA_ILi512EEENSA_ILi32EEEEEEaNS5_IJlSB_lEEEaSJ_NS4_8TiledMMAINS4_8MMA_AtomIJNS4_4SM904GMMA27MMA_64x256x32_S32S8S8_SS_TNEEEENS4_6LayoutINS5_IJNSA_ILi2EEESB_SB_EEENS5_IJSB_NSA_ILi0EEEST_EEEEENS5_IJNS4_10UnderscoreESW_SW_EEEEENS4_13SM90_TMA_LOADENS4_14ComposedLayoutINS4_7SwizzleILi1ELi4ELi3EEENS4_18smem_ptr_flag_bitsILi8EEENSQ_INS5_IJNSA_ILi8EEESH_EEENS5_IJSH_SB_EEEEEEEvNS4_8identityESZ_S19_vS1A_EENS_8epilogue10collective6detail29Sm90TmaWarpSpecializedAdapterINS1D_15DefaultEpilogueIaSJ_SJ_NS1C_6thread17LinearCombinationIaLi1EiiLNS1H_9ScaleType4KindE0ELNS_15FloatRoundStyleE2EaEENS1_15EpilogueDefaultEEEEEvvEEEEvNT_6ParamsE)
        /*36b4*/ 	.short	0x0210
        /*36b6*/ 	.short	0x0470


	//----- nvinfo : EIATTR_SW_WAR
	.align		4
.L_45:
        /*36b8*/ 	.byte	0x04, 0x36
        /*36ba*/ 	.short	(.L_47 - .L_46)
.L_46:
        /*36bc*/ 	.word	0x00000008
.L_47:


//--------------------- .nv.callgraph             --------------------------
	.section	.nv.callgraph,"",@"SHT_CUDA_CALLGRAPH"
	.align	4
	.sectionentsize	8
	.align		4
        /*0000*/ 	.word	0x00000000
	.align		4
        /*0004*/ 	.word	0xffffffff
	.align		4
        /*0008*/ 	.word	index@(_ZN7cutlass13device_kernelINS_4gemm6kernel13GemmUniversalIN4cute5tupleIJiiiiEEENS1_10collective13CollectiveMmaINS1_34MainloopSm90TmaGmmaWarpSpecializedILi10ENS5_IJNS4_1CILi1EEESB_SB_EEENS1_35KernelTmaWarpSpecializedCooperativeEEENS5_IJNSA_ILi192EEENSA_ILi512EEENSA_ILi32EEEEEEaNS5_IJlSB_lEEEaSJ_NS4_8TiledMMAINS4_8MMA_AtomIJNS4_4SM904GMMA27MMA_64x256x32_S32S8S8_SS_TNEEEENS4_6LayoutINS5_IJNSA_ILi2EEESB_SB_EEENS5_IJSB_NSA_ILi0EEEST_EEEEENS5_IJNS4_10UnderscoreESW_SW_EEEEENS4_13SM90_TMA_LOADENS4_14ComposedLayoutINS4_7SwizzleILi1ELi4ELi3EEENS4_18smem_ptr_flag_bitsILi8EEENSQ_INS5_IJNSA_ILi8EEESH_EEENS5_IJSH_SB_EEEEEEEvNS4_8identityESZ_S19_vS1A_EENS_8epilogue10collective6detail29Sm90TmaWarpSpecializedAdapterINS1D_15DefaultEpilogueIaSJ_SJ_NS1C_6thread17LinearCombinationIaLi1EiiLNS1H_9ScaleType4KindE0ELNS_15FloatRoundStyleE2EaEENS1_15EpilogueDefaultEEEEEvvEEEEvNT_6ParamsE)
	.align		4
        /*000c*/ 	.word	index@(__assertfail)
	.align		4
        /*0010*/ 	.word	0x00000000
	.align		4
        /*0014*/ 	.word	0xfffffffe
	.align		4
        /*0018*/ 	.word	0x00000000
	.align		4
        /*001c*/ 	.word	0xfffffffd
	.align		4
        /*0020*/ 	.word	0x00000000
	.align		4
        /*0024*/ 	.word	0xfffffffc


//--------------------- .nv.constant4             --------------------------
	.section	.nv.constant4,"a",@progbits
	.align	8
	.align		8
.nv.constant4:
        /*0000*/ 	.dword	__assertfail
	.align		8
        /*0008*/ 	.dword	__unnamed_1
	.align		8
        /*0010*/ 	.dword	_ZN40_INTERNAL_cd3e5573_4_k_cu_11b9a075_157534cuda3std3__45__cpo5beginE
	.align		8
        /*0018*/ 	.dword	_ZN40_INTERNAL_cd3e5573_4_k_cu_11b9a075_157534cuda3std3__45__cpo3endE
	.align		8
        /*0020*/ 	.dword	_ZN40_INTERNAL_cd3e5573_4_k_cu_11b9a075_157534cuda3std3__45__cpo6cbeginE
	.align		8
        /*0028*/ 	.dword	_ZN40_INTERNAL_cd3e5573_4_k_cu_11b9a075_157534cuda3std3__45__cpo4cendE
	.align		8
        /*0030*/ 	.dword	_ZN40_INTERNAL_cd3e5573_4_k_cu_11b9a075_157534cuda3std3__442_GLOBAL__N__cd3e5573_4_k_cu_11b9a075_157536ignoreE
	.align		8
        /*0038*/ 	.dword	_ZN40_INTERNAL_cd3e5573_4_k_cu_11b9a075_157534cuda3std3__419piecewise_constructE
	.align		8
        /*0040*/ 	.dword	_ZN40_INTERNAL_cd3e5573_4_k_cu_11b9a075_157534cuda3std3__48in_placeE
	.align		8
        /*0048*/ 	.dword	_ZN40_INTERNAL_cd3e5573_4_k_cu_11b9a075_157534cuda3std6ranges3__45__cpo4swapE
	.align		8
        /*0050*/ 	.dword	_ZN40_INTERNAL_cd3e5573_4_k_cu_11b9a075_157534cuda3std6ranges3__45__cpo9iter_moveE
	.align		8
        /*0058*/ 	.dword	_ZN40_INTERNAL_cd3e5573_4_k_cu_11b9a075_157534cute7productE
	.align		8
        /*0060*/ 	.dword	_ZN40_INTERNAL_cd3e5573_4_k_cu_11b9a075_157534cute1_E
	.align		8
        /*0068*/ 	.dword	$str$22
	.align		8
        /*0070*/ 	.dword	$str$23


//--------------------- .text._ZN7cutlass13device_kernelINS_4gemm6kernel13GemmUniversalIN4cute5tupleIJiiiiEEENS1_10collective13CollectiveMmaINS1_34MainloopSm90TmaGmmaWarpSpecializedILi10ENS5_IJNS4_1CILi1EEESB_SB_EEENS1_35KernelTmaWarpSpecializedCooperativeEEENS5_IJNSA_ILi192EEENSA_ILi512EEENSA_ILi32EEEEEEaNS5_IJlSB_lEEEaSJ_NS4_8TiledMMAINS4_8MMA_AtomIJNS4_4SM904GMMA27MMA_64x256x32_S32S8S8_SS_TNEEEENS4_6LayoutINS5_IJNSA_ILi2EEESB_SB_EEENS5_IJSB_NSA_ILi0EEEST_EEEEENS5_IJNS4_10UnderscoreESW_SW_EEEEENS4_13SM90_TMA_LOADENS4_14ComposedLayoutINS4_7SwizzleILi1ELi4ELi3EEENS4_18smem_ptr_flag_bitsILi8EEENSQ_INS5_IJNSA_ILi8EEESH_EEENS5_IJSH_SB_EEEEEEEvNS4_8identityESZ_S19_vS1A_EENS_8epilogue10collective6detail29Sm90TmaWarpSpecializedAdapterINS1D_15DefaultEpilogueIaSJ_SJ_NS1C_6thread17LinearCombinationIaLi1EiiLNS1H_9ScaleType4KindE0ELNS_15FloatRoundStyleE2EaEENS1_15EpilogueDefaultEEEEEvvEEEEvNT_6ParamsE --------------------------
	.section	.text._ZN7cutlass13device_kernelINS_4gemm6kernel13GemmUniversalIN4cute5tupleIJiiiiEEENS1_10collective13CollectiveMmaINS1_34MainloopSm90TmaGmmaWarpSpecializedILi10ENS5_IJNS4_1CILi1EEESB_SB_EEENS1_35KernelTmaWarpSpecializedCooperativeEEENS5_IJNSA_ILi192EEENSA_ILi512EEENSA_ILi32EEEEEEaNS5_IJlSB_lEEEaSJ_NS4_8TiledMMAINS4_8MMA_AtomIJNS4_4SM904GMMA27MMA_64x256x32_S32S8S8_SS_TNEEEENS4_6LayoutINS5_IJNSA_ILi2EEESB_SB_EEENS5_IJSB_NSA_ILi0EEEST_EEEEENS5_IJNS4_10UnderscoreESW_SW_EEEEENS4_13SM90_TMA_LOADENS4_14ComposedLayoutINS4_7SwizzleILi1ELi4ELi3EEENS4_18smem_ptr_flag_bitsILi8EEENSQ_INS5_IJNSA_ILi8EEESH_EEENS5_IJSH_SB_EEEEEEEvNS4_8identityESZ_S19_vS1A_EENS_8epilogue10collective6detail29Sm90TmaWarpSpecializedAdapterINS1D_15DefaultEpilogueIaSJ_SJ_NS1C_6thread17LinearCombinationIaLi1EiiLNS1H_9ScaleType4KindE0ELNS_15FloatRoundStyleE2EaEENS1_15EpilogueDefaultEEEEEvvEEEEvNT_6ParamsE,"ax",@progbits
	.align	128
.text._ZN7cutlass13device_kernelINS_4gemm6kernel13GemmUniversalIN4cute5tupleIJiiiiEEENS1_10collective13CollectiveMmaINS1_34MainloopSm90TmaGmmaWarpSpecializedILi10ENS5_IJNS4_1CILi1EEESB_SB_EEENS1_35KernelTmaWarpSpecializedCooperativeEEENS5_IJNSA_ILi192EEENSA_ILi512EEENSA_ILi32EEEEEEaNS5_IJlSB_lEEEaSJ_NS4_8TiledMMAINS4_8MMA_AtomIJNS4_4SM904GMMA27MMA_64x256x32_S32S8S8_SS_TNEEEENS4_6LayoutINS5_IJNSA_ILi2EEESB_SB_EEENS5_IJSB_NSA_ILi0EEEST_EEEEENS5_IJNS4_10UnderscoreESW_SW_EEEEENS4_13SM90_TMA_LOADENS4_14ComposedLayoutINS4_7SwizzleILi1ELi4ELi3EEENS4_18smem_ptr_flag_bitsILi8EEENSQ_INS5_IJNSA_ILi8EEESH_EEENS5_IJSH_SB_EEEEEEEvNS4_8identityESZ_S19_vS1A_EENS_8epilogue10collective6detail29Sm90TmaWarpSpecializedAdapterINS1D_15DefaultEpilogueIaSJ_SJ_NS1C_6thread17LinearCombinationIaLi1EiiLNS1H_9ScaleType4KindE0ELNS_15FloatRoundStyleE2EaEENS1_15EpilogueDefaultEEEEEvvEEEEvNT_6ParamsE:
        .type           _ZN7cutlass13device_kernelINS_4gemm6kernel13GemmUniversalIN4cute5tupleIJiiiiEEENS1_10collective13CollectiveMmaINS1_34MainloopSm90TmaGmmaWarpSpecializedILi10ENS5_IJNS4_1CILi1EEESB_SB_EEENS1_35KernelTmaWarpSpecializedCooperativeEEENS5_IJNSA_ILi192EEENSA_ILi512EEENSA_ILi32EEEEEEaNS5_IJlSB_lEEEaSJ_NS4_8TiledMMAINS4_8MMA_AtomIJNS4_4SM904GMMA27MMA_64x256x32_S32S8S8_SS_TNEEEENS4_6LayoutINS5_IJNSA_ILi2EEESB_SB_EEENS5_IJSB_NSA_ILi0EEEST_EEEEENS5_IJNS4_10UnderscoreESW_SW_EEEEENS4_13SM90_TMA_LOADENS4_14ComposedLayoutINS4_7SwizzleILi1ELi4ELi3EEENS4_18smem_ptr_flag_bitsILi8EEENSQ_INS5_IJNSA_ILi8EEESH_EEENS5_IJSH_SB_EEEEEEEvNS4_8identityESZ_S19_vS1A_EENS_8epilogue10collective6detail29Sm90TmaWarpSpecializedAdapterINS1D_15DefaultEpilogueIaSJ_SJ_NS1C_6thread17LinearCombinationIaLi1EiiLNS1H_9ScaleType4KindE0ELNS_15FloatRoundStyleE2EaEENS1_15EpilogueDefaultEEEEEvvEEEEvNT_6ParamsE,@function
        .size           _ZN7cutlass13device_kernelINS_4gemm6kernel13GemmUniversalIN4cute5tupleIJiiiiEEENS1_10collective13CollectiveMmaINS1_34MainloopSm90TmaGmmaWarpSpecializedILi10ENS5_IJNS4_1CILi1EEESB_SB_EEENS1_35KernelTmaWarpSpecializedCooperativeEEENS5_IJNSA_ILi192EEENSA_ILi512EEENSA_ILi32EEEEEEaNS5_IJlSB_lEEEaSJ_NS4_8TiledMMAINS4_8MMA_AtomIJNS4_4SM904GMMA27MMA_64x256x32_S32S8S8_SS_TNEEEENS4_6LayoutINS5_IJNSA_ILi2EEESB_SB_EEENS5_IJSB_NSA_ILi0EEEST_EEEEENS5_IJNS4_10UnderscoreESW_SW_EEEEENS4_13SM90_TMA_LOADENS4_14ComposedLayoutINS4_7SwizzleILi1ELi4ELi3EEENS4_18smem_ptr_flag_bitsILi8EEENSQ_INS5_IJNSA_ILi8EEESH_EEENS5_IJSH_SB_EEEEEEEvNS4_8identityESZ_S19_vS1A_EENS_8epilogue10collective6detail29Sm90TmaWarpSpecializedAdapterINS1D_15DefaultEpilogueIaSJ_SJ_NS1C_6thread17LinearCombinationIaLi1EiiLNS1H_9ScaleType4KindE0ELNS_15FloatRoundStyleE2EaEENS1_15EpilogueDefaultEEEEEvvEEEEvNT_6ParamsE,(.L_x_1107 - _ZN7cutlass13device_kernelINS_4gemm6kernel13GemmUniversalIN4cute5tupleIJiiiiEEENS1_10collective13CollectiveMmaINS1_34MainloopSm90TmaGmmaWarpSpecializedILi10ENS5_IJNS4_1CILi1EEESB_SB_EEENS1_35KernelTmaWarpSpecializedCooperativeEEENS5_IJNSA_ILi192EEENSA_ILi512EEENSA_ILi32EEEEEEaNS5_IJlSB_lEEEaSJ_NS4_8TiledMMAINS4_8MMA_AtomIJNS4_4SM904GMMA27MMA_64x256x32_S32S8S8_SS_TNEEEENS4_6LayoutINS5_IJNSA_ILi2EEESB_SB_EEENS5_IJSB_NSA_ILi0EEEST_EEEEENS5_IJNS4_10UnderscoreESW_SW_EEEEENS4_13SM90_TMA_LOADENS4_14ComposedLayoutINS4_7SwizzleILi1ELi4ELi3EEENS4_18smem_ptr_flag_bitsILi8EEENSQ_INS5_IJNSA_ILi8EEESH_EEENS5_IJSH_SB_EEEEEEEvNS4_8identityESZ_S19_vS1A_EENS_8epilogue10collective6detail29Sm90TmaWarpSpecializedAdapterINS1D_15DefaultEpilogueIaSJ_SJ_NS1C_6thread17LinearCombinationIaLi1EiiLNS1H_9ScaleType4KindE0ELNS_15FloatRoundStyleE2EaEENS1_15EpilogueDefaultEEEEEvvEEEEvNT_6ParamsE)
        .other          _ZN7cutlass13device_kernelINS_4gemm6kernel13GemmUniversalIN4cute5tupleIJiiiiEEENS1_10collective13CollectiveMmaINS1_34MainloopSm90TmaGmmaWarpSpecializedILi10ENS5_IJNS4_1CILi1EEESB_SB_EEENS1_35KernelTmaWarpSpecializedCooperativeEEENS5_IJNSA_ILi192EEENSA_ILi512EEENSA_ILi32EEEEEEaNS5_IJlSB_lEEEaSJ_NS4_8TiledMMAINS4_8MMA_AtomIJNS4_4SM904GMMA27MMA_64x256x32_S32S8S8_SS_TNEEEENS4_6LayoutINS5_IJNSA_ILi2EEESB_SB_EEENS5_IJSB_NSA_ILi0EEEST_EEEEENS5_IJNS4_10UnderscoreESW_SW_EEEEENS4_13SM90_TMA_LOADENS4_14ComposedLayoutINS4_7SwizzleILi1ELi4ELi3EEENS4_18smem_ptr_flag_bitsILi8EEENSQ_INS5_IJNSA_ILi8EEESH_EEENS5_IJSH_SB_EEEEEEEvNS4_8identityESZ_S19_vS1A_EENS_8epilogue10collective6detail29Sm90TmaWarpSpecializedAdapterINS1D_15DefaultEpilogueIaSJ_SJ_NS1C_6thread17LinearCombinationIaLi1EiiLNS1H_9ScaleType4KindE0ELNS_15FloatRoundStyleE2EaEENS1_15EpilogueDefaultEEEEEvvEEEEvNT_6ParamsE,@"STO_CUDA_ENTRY STV_DEFAULT"
_ZN7cutlass13device_kernelINS_4gemm6kernel13GemmUniversalIN4cute5tupleIJiiiiEEENS1_10collective13CollectiveMmaINS1_34MainloopSm90TmaGmmaWarpSpecializedILi10ENS5_IJNS4_1CILi1EEESB_SB_EEENS1_35KernelTmaWarpSpecializedCooperativeEEENS5_IJNSA_ILi192EEENSA_ILi512EEENSA_ILi32EEEEEEaNS5_IJlSB_lEEEaSJ_NS4_8TiledMMAINS4_8MMA_AtomIJNS4_4SM904GMMA27MMA_64x256x32_S32S8S8_SS_TNEEEENS4_6LayoutINS5_IJNSA_ILi2EEESB_SB_EEENS5_IJSB_NSA_ILi0EEEST_EEEEENS5_IJNS4_10UnderscoreESW_SW_EEEEENS4_13SM90_TMA_LOADENS4_14ComposedLayoutINS4_7SwizzleILi1ELi4ELi3EEENS4_18smem_ptr_flag_bitsILi8EEENSQ_INS5_IJNSA_ILi8EEESH_EEENS5_IJSH_SB_EEEEEEEvNS4_8identityESZ_S19_vS1A_EENS_8epilogue10collective6detail29Sm90TmaWarpSpecializedAdapterINS1D_15DefaultEpilogueIaSJ_SJ_NS1C_6thread17LinearCombinationIaLi1EiiLNS1H_9ScaleType4KindE0ELNS_15FloatRoundStyleE2EaEENS1_15EpilogueDefaultEEEEEvvEEEEvNT_6ParamsE:
[----:B------:R-:W0:Y:S02]  /*0000*/  LDC R1, c[0x0][0x28] ;  /* 0x00000a00ff017b82 */ /* 0x000e240000000800 */
[----:B0-----:R-:W-:Y:S01]  /*0010*/  VIADD R1, R1, 0xfffff688 ;  /* 0xfffff68801017836 */ /* 0x001fe20000000000 */
[----:B------:R-:W0:Y:S01]  /*0020*/  S2R R3, SR_TID.X ;  /* 0x0000000000037919 */ /* 0x000e220000002100 */
[----:B------:R-:W-:Y:S01]  /*0030*/  ELECT P0, URZ, PT ;  /* 0x00000000003f782f */ /* 0x000fe20003800000 */
[----:B------:R-:W-:Y:S01]  /*0040*/  BSSY B0, `(.L_x_0) ;  /* 0x000000f000007945 */ /* 0x000fe20003800000 */
[--C-:B0-----:R-:W-:Y:S02]  /*0050*/  SHF.R.U32.HI R0, RZ, 0x5, R3.reuse ;  /* 0x00000005ff007819 */ /* 0x101fe40000011603 */
[----:B------:R-:W-:-:S03]  /*0060*/  SHF.R.U32.HI R3, RZ, 0x7, R3 ;  /* 0x00000007ff037819 */ /* 0x000fc60000011603 */
[----:B------:R-:W0:Y:S04]  /*0070*/  SHFL.IDX PT, R2, R0, RZ, 0x1f ;  /* 0x00001fff00027589 */ /* 0x000e2800000e0000 */
[----:B------:R1:W2:Y:S01]  /*0080*/  SHFL.IDX PT, R5, R3, RZ, 0x1f ;  /* 0x00001fff03057589 */ /* 0x0002a200000e0000 */
[----:B0-----:R-:W-:-:S13]  /*0090*/  ISETP.NE.OR P0, PT, R2, RZ, !P0 ;  /* 0x000000ff0200720c */ /* 0x001fda0004705670 */
[----:B-12---:R-:W-:Y:S05]  /*00a0*/  @P0 BRA `(.L_x_1) ;  /* 0x0000000000200947 */ /* 0x006fea0003800000 */
[----:B------:R-:W-:Y:S02]  /*00b0*/  ULDC.64 UR4, c[0x0][0x198] ;  /* 0x0000660000047ab9 */ /* 0x000fe40000000a00 */
[----:B------:R-:W-:Y:S02]  /*00c0*/  UIADD3 UR6, UP0, UR4, 0xf0, URZ ;  /* 0x000000f004067890 */ /* 0x000fe4000ff1e03f */
[----:B------:R-:W-:Y:S02]  /*00d0*/  UIADD3 UR4, UP1, UR4, 0x1f0, URZ ;  /* 0x000001f004047890 */ /* 0x000fe4000ff3e03f */
[----:B------:R-:W-:Y:S02]  /*00e0*/  UIADD3.X UR7, URZ, UR5, URZ, UP0, !UPT ;  /* 0x000000053f077290 */ /* 0x000fe400087fe43f */
[----:B------:R-:W-:-:S07]  /*00f0*/  UIADD3.X UR5, URZ, UR5, URZ, UP1, !UPT ;  /* 0x000000053f057290 */ /* 0x000fce0008ffe43f */
[----:B------:R0:W-:Y:S02]  /*0100*/  UTMACCTL.PF [UR6] ;  /* 0x00000000060079b9 */ /* 0x0001e40008040000 */
[----:B------:R0:W-:Y:S02]  /*0110*/  UTMACCTL.PF [UR4] ;  /* 0x00000000040079b9 */ /* 0x0001e40008040000 */
[----:B0-----:R-:W-:Y:S01]  /*0120*/  NOP ;  /* 0x0000000000007918 */ /* 0x001fe20000000000 */
.L_x_1:
[----:B------:R-:W-:Y:S05]  /*0130*/  BSYNC B0 ;  /* 0x0000000000007941 */ /* 0x000fea0003800000 */
.L_x_0:
[----:B------:R-:W0:Y:S02]  /*0140*/  SHFL.IDX PT, R3, R0, RZ, 0x1f ;  /* 0x00001fff00037589 */ /* 0x000e2400000e0000 */
[----:B0-----:R-:W-:-:S13]  /*0150*/  ISETP.NE.AND P0, PT, R3, RZ, PT ;  /* 0x000000ff0300720c */ /* 0x001fda0003f05270 */
[----:B------:R-:W-:Y:S05]  /*0160*/  @P0 BRA `(.L_x_2) ;  /* 0x0000000000940947 */ /* 0x000fea0003800000 */
[----:B------:R-:W-:Y:S01]  /*0170*/  ELECT P0, URZ, PT ;  /* 0x00000000003f782f */ /* 0x000fe20003800000 */
[----:B------:R-:W-:-:S12]  /*0180*/  BSSY B0, `(.L_x_2) ;  /* 0x0000023000007945 */ /* 0x000fd80003800000 */
[----:B------:R-:W-:Y:S05]  /*0190*/  @!P0 BRA `(.L_x_3) ;  /* 0x0000000000848947 */ /* 0x000fea0003800000 */
[----:B------:R-:W0:Y:S01]  /*01a0*/  S2UR UR8, SR_CgaCtaId ;  /* 0x00000000000879c3 */ /* 0x000e220000008800 */
[----:B------:R-:W-:Y:S01]  /*01b0*/  UMOV UR4, 0x400 ;  /* 0x0000040000047882 */ /* 0x000fe20000000000 */
[----:B------:R-:W-:Y:S01]  /*01c0*/  UMOV UR5, 0x1 ;  /* 0x0000000100057882 */ /* 0x000fe20000000000 */
[----:B------:R-:W-:Y:S02]  /*01d0*/  UMOV UR6, 0x100 ;  /* 0x0000010000067882 */ /* 0x000fe40000000000 */
[----:B------:R-:W-:-:S04]  /*01e0*/  UIADD3 UR6, -UR6, 0x100000, URZ ;  /* 0x0010000006067890 */ /* 0x000fc8000fffe13f */
[----:B------:R-:W-:Y:S02]  /*01f0*/  USHF.L.U32 UR7, UR6, 0xb, URZ ;  /* 0x0000000b06077899 */ /* 0x000fe4000800063f */
[----:B------:R-:W-:Y:S02]  /*0200*/  USHF.L.U32 UR6, UR6, 0x1, URZ ;  /* 0x0000000106067899 */ /* 0x000fe4000800063f */
[----:B0-----:R-:W-:Y:S02]  /*0210*/  ULEA UR8, UR8, UR4, 0x18 ;  /* 0x0000000408087291 */ /* 0x001fe4000f8ec03f */
[----:B------:R-:W-:-:S04]  /*0220*/  UIADD3 UR4, -UR5, 0x100000, URZ ;  /* 0x0010000005047890 */ /* 0x000fc8000fffe13f */
[----:B------:R-:W-:Y:S02]  /*0230*/  USHF.L.U32 UR5, UR4, 0xb, URZ ;  /* 0x0000000b04057899 */ /* 0x000fe4000800063f */
[----:B------:R-:W-:Y:S01]  /*0240*/  USHF.L.U32 UR4, UR4, 0x1, URZ ;  /* 0x0000000104047899 */ /* 0x000fe2000800063f */
[----:B------:R-:W0:Y:S11]  /*0250*/  FENCE.VIEW.ASYNC.S ;  /* 0x00000000000073c6 */ /* 0x000e360000000000 */
[----:B0-----:R0:W1:Y:S01]  /*0260*/  SYNCS.EXCH.64 URZ, [UR8], UR4 ;  /* 0x00000004083f75b2 */ /* 0x0010620008000100 */
[----:B------:R0:W2:Y:S01]  /*0270*/  SYNCS.EXCH.64 URZ, [UR8+0x50], UR6 ;  /* 0x00005006083f75b2 */ /* 0x0000a20008000100 */
[----:B------:R0:W3:Y:S01]  /*0280*/  SYNCS.EXCH.64 URZ, [UR8+0x8], UR4 ;  /* 0x00000804083f75b2 */ /* 0x0000e20008000100 */
[----:B------:R0:W4:Y:S01]  /*0290*/  SYNCS.EXCH.64 URZ, [UR8+0x58], UR6 ;  /* 0x00005806083f75b2 */ /* 0x0001220008000100 */
[----:B------:R0:W0:Y:S01]  /*02a0*/  SYNCS.EXCH.64 URZ, [UR8+0x10], UR4 ;  /* 0x00001004083f75b2 */ /* 0x0000220008000100 */
        /* <DEDUP_REMOVED lines=15> */
[----:B------:R-:W-:Y:S01]  /*03a0*/  NOP ;  /* 0x0000000000007918 */ /* 0x000fe20000000000 */
.L_x_3:
[----:B0-----:R-:W-:Y:S05]  /*03b0*/  BSYNC B0 ;  /* 0x0000000000007941 */ /* 0x001fea0003800000 */
.L_x_2:
[----:B------:R-:W0:Y:S01]  /*03c0*/  SHFL.IDX PT, R0, R0, RZ, 0x1f ;  /* 0x00001fff00007589 */ /* 0x000e2200000e0000 */
[----:B------:R-:W5:Y:S01]  /*03d0*/  LDC R3, c[0x0][0x65c] ;  /* 0x00019700ff037b82 */ /* 0x000f620000000800 */
[----:B------:R-:W-:Y:S02]  /*03e0*/  ELECT P0, URZ, PT ;  /* 0x00000000003f782f */ /* 0x000fe40003800000 */
[C---:B------:R-:W-:Y:S01]  /*03f0*/  ISETP.NE.AND P2, PT, R5.reuse, RZ, PT ;  /* 0x000000ff0500720c */ /* 0x040fe20003f45270 */
[----:B------:R-:W1:Y:S01]  /*0400*/  S2R R6, SR_CTAID.Y ;  /* 0x0000000000067919 */ /* 0x000e620000002600 */
[----:B------:R-:W-:Y:S01]  /*0410*/  UMOV UR4, 0x20 ;  /* 0x0000002000047882 */ /* 0x000fe20000000000 */
[----:B------:R-:W-:Y:S01]  /*0420*/  VIADD R7, R5, 0xffffffff ;  /* 0xffffffff05077836 */ /* 0x000fe20000000000 */
[----:B------:R-:W-:Y:S01]  /*0430*/  NOP ;  /* 0x0000000000007918 */ /* 0x000fe20000000000 */
[----:B------:R-:W2:Y:S01]  /*0440*/  S2R R4, SR_CTAID.X ;  /* 0x0000000000047919 */ /* 0x000ea20000002500 */
[----:B------:R-:W-:-:S02]  /*0450*/  NOP ;  /* 0x0000000000007918 */ /* 0x000fc40000000000 */
[----:B------:R-:W-:Y:S02]  /*0460*/  ISETP.GE.U32.AND P1, PT, R7, 0x2, PT ;  /* 0x000000020700780c */ /* 0x000fe40003f26070 */
[----:B0-----:R-:W-:Y:S02]  /*0470*/  ISETP.NE.OR P0, PT, R0, RZ, !P0 ;  /* 0x000000ff0000720c */ /* 0x001fe40004705670 */
[----:B-----5:R-:W-:Y:S02]  /*0480*/  ISETP.NE.AND P3, PT, R3, 0x1, PT ;  /* 0x000000010300780c */ /* 0x020fe40003f65270 */
[----:B------:R-:W-:-:S04]  /*0490*/  SHF.R.S32.HI R3, RZ, 0x1f, R2 ;  /* 0x0000001fff037819 */ /* 0x000fc80000011402 */
[----:B------:R-:W-:-:S04]  /*04a0*/  LEA.HI R3, R3, R2, RZ, 0x2 ;  /* 0x0000000203037211 */ /* 0x000fc800078f10ff */
[----:B------:R-:W-:Y:S01]  /*04b0*/  LOP3.LUT R3, R3, 0xfffffffc, RZ, 0xc0, !PT ;  /* 0xfffffffc03037812 */ /* 0x000fe200078ec0ff */
[----:B------:R-:W-:Y:S01]  /*04c0*/  VOTEU.ALL UP0, P0 ;  /* 0x00000000003f7886 */ /* 0x000fe20000000000 */
[----:B------:R-:W-:Y:S01]  /*04d0*/  VOTEU.ALL UP1, P0 ;  /* 0x00000000003f7886 */ /* 0x000fe20000020000 */
[----:B------:R-:W2:Y:S01]  /*04e0*/  @P3 LDC R9, c[0x0][0x10] ;  /* 0x00000400ff093b82 */ /* 0x000ea20000000800 */
[----:B------:R-:W-:Y:S02]  /*04f0*/  @P3 IMAD.MOV.U32 R13, RZ, RZ, RZ ;  /* 0x000000ffff0d3224 */ /* 0x000fe400078e00ff */
[----:B------:R-:W-:Y:S01]  /*0500*/  IMAD.IADD R0, R2, 0x1, -R3 ;  /* 0x0000000102007824 */ /* 0x000fe200078e0a03 */
[----:B------:R-:W-:Y:S01]  /*0510*/  @!UP0 UMOV UR6, 0x400 ;  /* 0x0000040000068882 */ /* 0x000fe20000000000 */
[----:B------:R-:W-:-:S04]  /*0520*/  @!UP0 UIADD3 UR4, -UR4, 0x100000, URZ ;  /* 0x0010000004048890 */ /* 0x000fc8000fffe13f */
[----:B------:R-:W-:Y:S02]  /*0530*/  @!UP0 USHF.L.U32 UR5, UR4, 0xb, URZ ;  /* 0x0000000b04058899 */ /* 0x000fe4000800063f */
[----:B------:R-:W-:Y:S01]  /*0540*/  @!UP0 USHF.L.U32 UR4, UR4, 0x1, URZ ;  /* 0x0000000104048899 */ /* 0x000fe2000800063f */
[----:B-1----:R-:W-:Y:S01]  /*0550*/  @P3 IMAD.MOV.U32 R2, RZ, RZ, R6 ;  /* 0x000000ffff023224 */ /* 0x002fe200078e0006 */
[----:B------:R-:W0:Y:S01]  /*0560*/  @!UP0 S2UR UR7, SR_CgaCtaId ;  /* 0x00000000000789c3 */ /* 0x000e220000008800 */
[----:B------:R-:W-:-:S07]  /*0570*/  @P3 IMAD.MOV.U32 R3, RZ, RZ, RZ ;  /* 0x000000ffff033224 */ /* 0x000fce00078e00ff */
[----:B------:R-:W1:Y:S01]  /*0580*/  @!P3 LDC R11, c[0x0][0xc] ;  /* 0x00000300ff0bbb82 */ /* 0x000e620000000800 */
[----:B--2---:R-:W-:-:S04]  /*0590*/  @P3 IMAD.WIDE.U32 R8, R4, R9, R2 ;  /* 0x0000000904083225 */ /* 0x004fc800078e0002 */
[----:B------:R-:W-:Y:S02]  /*05a0*/  @P3 IMAD.MOV.U32 R12, RZ, RZ, R8 ;  /* 0x000000ffff0c3224 */ /* 0x000fe400078e0008 */
[----:B------:R-:W-:Y:S01]  /*05b0*/  @P3 IMAD.IADD R18, R9, 0x1, R13 ;  /* 0x0000000109123824 */ /* 0x000fe200078e020d */
[----:B0-----:R-:W-:Y:S01]  /*05c0*/  @!UP0 ULEA UR6, UR7, UR6, 0x18 ;  /* 0x0000000607068291 */ /* 0x001fe2000f8ec03f */
[----:B------:R-:W-:Y:S01]  /*05d0*/  VOTEU.ALL UP0, P0 ;  /* 0x00000000003f7886 */ /* 0x000fe20000000000 */
[----:B------:R-:W-:-:S04]  /*05e0*/  ISETP.NE.AND P0, PT, R0, 0x3, PT ;  /* 0x000000030000780c */ /* 0x000fc80003f05270 */
[----:B------:R-:W-:-:S04]  /*05f0*/  ISETP.EQ.OR P0, PT, R0, RZ, !P0 ;  /* 0x000000ff0000720c */ /* 0x000fc80004702670 */
[----:B------:R-:W-:Y:S01]  /*0600*/  ISETP.EQ.AND P0, PT, R5, RZ, P0 ;  /* 0x000000ff0500720c */ /* 0x000fe20000702270 */
[----:B------:R-:W-:Y:S01]  /*0610*/  IMAD.MOV.U32 R5, RZ, RZ, RZ ;  /* 0x000000ffff057224 */ /* 0x000fe200078e00ff */
[----:B------:R-:W0:Y:S02]  /*0620*/  FENCE.VIEW.ASYNC.S ;  /* 0x00000000000073c6 */ /* 0x000e240000000000 */
[----:B0-----:R0:W3:Y:S01]  /*0630*/  @!UP0 SYNCS.EXCH.64 URZ, [UR6+0xb0], UR4 ;  /* 0x0000b004063f85b2 */ /* 0x0010e20008000100 */
[----:B------:R-:W-:Y:S01]  /*0640*/  SEL R19, RZ, 0x1, !P0 ;  /* 0x00000001ff137807 */ /* 0x000fe20004000000 */
[----:B-1----:R-:W-:-:S03]  /*0650*/  @!P3 IMAD.WIDE.U32 R2, R11, R6, R4 ;  /* 0x000000060b02b225 */ /* 0x002fc600078e0004 */
[----:B------:R-:W-:Y:S01]  /*0660*/  SEL R19, R19, 0x2, P1 ;  /* 0x0000000213137807 */ /* 0x000fe20000800000 */
[----:B------:R-:W-:Y:S02]  /*0670*/  @!P3 IMAD.MOV.U32 R12, RZ, RZ, R2 ;  /* 0x000000ffff0cb224 */ /* 0x000fe400078e0002 */
[----:B------:R-:W-:-:S03]  /*0680*/  @!P3 IMAD.MOV.U32 R18, RZ, RZ, R3 ;  /* 0x000000ffff12b224 */ /* 0x000fc600078e0003 */
[----:B------:R0:W-:Y:S04]  /*0690*/  STL [R1+0x604], R12 ;  /* 0x0006040c01007387 */ /* 0x0001e80000100800 */
[----:B------:R0:W-:Y:S01]  /*06a0*/  STL [R1+0x600], R18 ;  /* 0x0006001201007387 */ /* 0x0001e20000100800 */
[----:B------:R0:W3:Y:S01]  /*06b0*/  @!UP1 SYNCS.EXCH.64 URZ, [UR6+0xb8], UR4 ;  /* 0x0000b804063f95b2 */ /* 0x0000e20008000100 */
[----:B------:R-:W-:Y:S01]  /*06c0*/  NOP ;  /* 0x0000000000007918 */ /* 0x000fe20000000000 */
[----:B---34-:R-:W-:Y:S06]  /*06d0*/  BAR.SYNC.DEFER_BLOCKING 0x0 ;  /* 0x0000000000007b1d */ /* 0x018fec0000010000 */
[----:B------:R-:W-:Y:S05]  /*06e0*/  @!P2 BRA `(.L_x_4) ;  /* 0x0000020400b4a947 */ /* 0x000fea0003800000 */
[----:B------:R-:W-:-:S13]  /*06f0*/  ISETP.GT.U32.AND P0, PT, R7, 0x1, PT ;  /* 0x000000010700780c */ /* 0x000fda0003f04070 */
[----:B0-----:R-:W-:Y:S05]  /*0700*/  @P0 EXIT ;  /* 0x000000000000094d */ /* 0x001fea0003800000 */
[----:B------:R-:W-:Y:S01]  /*0710*/  ULDC.64 UR4, c[0x0][0x650] ;  /* 0x0001940000047ab9 */ /* 0x000fe20000000a00 */
[----:B------:R-:W-:Y:S01]  /*0720*/  PRMT R0, RZ, 0x7610, R0 ;  /* 0x00007610ff007816 */ /* 0x000fe20000000000 */
[----:B------:R-:W-:Y:S01]  /*0730*/  IMAD.MOV.U32 R23, RZ, RZ, -0x1 ;  /* 0xffffffffff177424 */ /* 0x000fe200078e00ff */
[----:B------:R-:W-:Y:S01]  /*0740*/  ISETP.GE.U32.AND P0, PT, R12, UR4, PT ;  /* 0x000000040c007c0c */ /* 0x000fe2000bf06070 */
[----:B------:R-:W-:Y:S02]  /*0750*/  IMAD.MOV.U32 R152, RZ, RZ, -0x1 ;  /* 0xffffffffff987424 */ /* 0x000fe400078e00ff */
[----:B------:R-:W-:Y:S01]  /*0760*/  IMAD.MOV.U32 R22, RZ, RZ, -0x1 ;  /* 0xffffffffff167424 */ /* 0x000fe200078e00ff */
[----:B------:R-:W-:-:S13]  /*0770*/  ISETP.GE.U32.AND.EX P0, PT, R18, UR5, PT, P0 ;  /* 0x0000000512007c0c */ /* 0x000fda000bf06100 */
[----:B------:R-:W-:Y:S05]  /*0780*/  @P0 BRA `(.L_x_5) ;  /* 0x0000000400600947 */ /* 0x000fea0003800000 */
[----:B------:R-:W0:Y:S01]  /*0790*/  LDC.64 R14, c[0x0][0x628] ;  /* 0x00018a00ff0e7b82 */ /* 0x000e220000000a00 */
[----:B------:R-:W-:Y:S02]  /*07a0*/  IMAD.MOV.U32 R2, RZ, RZ, R12 ;  /* 0x000000ffff027224 */ /* 0x000fe400078e000c */
[----:B------:R-:W-:-:S05]  /*07b0*/  IMAD.MOV.U32 R3, RZ, RZ, R18 ;  /* 0x000000ffff037224 */ /* 0x000fca00078e0012 */
[----:B------:R-:W1:Y:S08]  /*07c0*/  LDC R0, c[0x0][0x630] ;  /* 0x00018c00ff007b82 */ /* 0x000e700000000800 */
[----:B------:R-:W2:Y:S01]  /*07d0*/  LDC.64 R16, c[0x0][0x620] ;  /* 0x00018800ff107b82 */ /* 0x000ea20000000a00 */
[----:B0-----:R-:W-:-:S04]  /*07e0*/  ISETP.NE.U32.AND P0, PT, R14, RZ, PT ;  /* 0x000000ff0e00720c */ /* 0x001fc80003f05070 */
[----:B------:R-:W-:-:S13]  /*07f0*/  ISETP.NE.AND.EX P0, PT, R15, RZ, PT, P0 ;  /* 0x000000ff0f00720c */ /* 0x000fda0003f05300 */
[----:B-12---:R-:W-:Y:S05]  /*0800*/  @!P0 BRA `(.L_x_6) ;  /* 0x0000000000288947 */ /* 0x006fea0003800000 */
[----:B------:R-:W0:Y:S02]  /*0810*/  LDC R7, c[0x0][0x634] ;  /* 0x00018d00ff077b82 */ /* 0x000e240000000800 */
[----:B0-----:R-:W-:-:S05]  /*0820*/  IADD3 R7, P0, R12, R7, RZ ;  /* 0x000000070c077210 */ /* 0x001fca0007f1e0ff */
[----:B------:R-:W-:-:S04]  /*0830*/  IMAD.X R13, RZ, RZ, R18, P0 ;  /* 0x000000ffff0d7224 */ /* 0x000fc800000e0612 */
[----:B------:R-:W-:-:S04]  /*0840*/  IMAD.WIDE.U32 R2, R13, R14, RZ ;  /* 0x0000000e0d027225 */ /* 0x000fc800078e00ff */
[----:B------:R-:W-:-:S04]  /*0850*/  IMAD.WIDE.U32 R8, P0, R7, R15, R2 ;  /* 0x0000000f07087225 */ /* 0x000fc80007800002 */
[----:B------:R-:W-:-:S04]  /*0860*/  IMAD.WIDE.U32 R2, R7, R14, RZ ;  /* 0x0000000e07027225 */ /* 0x000fc800078e00ff */
[----:B------:R-:W-:Y:S01]  /*0870*/  IMAD.X R11, RZ, RZ, RZ, P0 ;  /* 0x000000ffff0b7224 */ /* 0x000fe200000e06ff */
[----:B------:R-:W-:Y:S01]  /*0880*/  IADD3 RZ, P0, R3, R8, RZ ;  /* 0x0000000803ff7210 */ /* 0x000fe20007f1e0ff */
[----:B------:R-:W-:-:S04]  /*0890*/  IMAD.MOV.U32 R10, RZ, RZ, R9 ;  /* 0x000000ffff0a7224 */ /* 0x000fc800078e0009 */
[----:B------:R-:W-:-:S08]  /*08a0*/  IMAD.WIDE.U32.X R2, R13, R15, R10, P0 ;  /* 0x0000000f0d027225 */ /* 0x000fd000000e040a */
.L_x_6:
[-CC-:B------:R-:W-:Y:S01]  /*08b0*/  SHF.R.U64 R22, R2, R0.reuse, R3.reuse ;  /* 0x0000000002167219 */ /* 0x180fe20000001203 */
[----:B------:R-:W0:Y:S01]  /*08c0*/  LDC.64 R20, c[0x0][0x640] ;  /* 0x00019000ff147b82 */ /* 0x000e220000000a00 */
[----:B------:R-:W-:Y:S01]  /*08d0*/  SHF.R.U32.HI R2, RZ, R0, R3 ;  /* 0x00000000ff027219 */ /* 0x000fe20000011603 */
[----:B------:R-:W-:Y:S01]  /*08e0*/  ULDC UR4, c[0x0][0x150] ;  /* 0x0000540000047ab9 */ /* 0x000fe20000000800 */
[----:B------:R-:W-:Y:S01]  /*08f0*/  I2FP.F32.U32 R0, R4 ;  /* 0x0000000400007245 */ /* 0x000fe20000201000 */
[----:B------:R-:W-:Y:S01]  /*0900*/  IMAD.MOV.U32 R3, RZ, RZ, R18 ;  /* 0x000000ffff037224 */ /* 0x000fe200078e0012 */
[----:B------:R-:W-:-:S03]  /*0910*/  IADD3 R7, P0, RZ, -R22, RZ ;  /* 0x80000016ff077210 */ /* 0x000fc60007f1e0ff */
[----:B------:R-:W1:Y:S01]  /*0920*/  LDC R10, c[0x0][0x618] ;  /* 0x00018600ff0a7b82 */ /* 0x000e620000000800 */
[----:B------:R-:W-:Y:S01]  /*0930*/  FMUL R0, R0, UR4 ;  /* 0x0000000400007c20 */ /* 0x000fe20008400000 */
[----:B------:R-:W-:Y:S01]  /*0940*/  IMAD.X R9, RZ, RZ, ~R2, P0 ;  /* 0x000000ffff097224 */ /* 0x000fe200000e0e02 */
[----:B------:R-:W-:Y:S01]  /*0950*/  ULDC UR4, c[0x0][0x154] ;  /* 0x0000550000047ab9 */ /* 0x000fe20000000800 */
[----:B------:R-:W-:Y:S02]  /*0960*/  IMAD.MOV.U32 R2, RZ, RZ, R12 ;  /* 0x000000ffff027224 */ /* 0x000fe400078e000c */
[-C--:B------:R-:W-:Y:S01]  /*0970*/  IMAD R8, R9, R16.reuse, RZ ;  /* 0x0000001009087224 */ /* 0x080fe200078e02ff */
[----:B------:R-:W2:Y:S01]  /*0980*/  F2I.U32.TRUNC.NTZ R0, R0 ;  /* 0x0000000000007305 */ /* 0x000ea2000020f000 */
[----:B------:R-:W3:Y:S01]  /*0990*/  LDC R5, c[0x0][0x144] ;  /* 0x00005100ff057b82 */ /* 0x000ee20000000800 */
[----:B------:R-:W-:-:S04]  /*09a0*/  IMAD.WIDE.U32 R2, R7, R16, R2 ;  /* 0x0000001007027225 */ /* 0x000fc800078e0002 */
[----:B------:R-:W-:Y:S02]  /*09b0*/  IMAD R7, R7, R17, R8 ;  /* 0x0000001107077224 */ /* 0x000fe400078e0208 */
[----:B------:R-:W-:Y:S01]  /*09c0*/  IMAD.MOV.U32 R8, RZ, RZ, 0x1 ;  /* 0x00000001ff087424 */ /* 0x000fe200078e00ff */
[----:B------:R-:W4:Y:S01]  /*09d0*/  LDC R14, c[0x0][0x608] ;  /* 0x00018200ff0e7b82 */ /* 0x000f220000000800 */
[----:B------:R-:W-:Y:S01]  /*09e0*/  IMAD.IADD R7, R3, 0x1, R7 ;  /* 0x0000000103077824 */ /* 0x000fe200078e0207 */
[----:B0-----:R-:W-:Y:S01]  /*09f0*/  ISETP.NE.U32.AND P0, PT, R20, RZ, PT ;  /* 0x000000ff1400720c */ /* 0x001fe20003f05070 */
[----:B--2---:R-:W-:-:S03]  /*0a00*/  IMAD.MOV R3, RZ, RZ, -R0 ;  /* 0x000000ffff037224 */ /* 0x004fc600078e0a00 */
[----:B------:R-:W-:Y:S02]  /*0a10*/  ISETP.NE.AND.EX P0, PT, R21, RZ, PT, P0 ;  /* 0x000000ff1500720c */ /* 0x000fe40003f05300 */
[----:B------:R-:W0:Y:S01]  /*0a20*/  LDC R9, c[0x0][0x658] ;  /* 0x00019600ff097b82 */ /* 0x000e220000000800 */
[--C-:B-1----:R-:W-:Y:S02]  /*0a30*/  SHF.R.U64 R12, R2, R10, R7.reuse ;  /* 0x0000000a020c7219 */ /* 0x102fe40000001207 */
[----:B------:R-:W-:Y:S02]  /*0a40*/  I2FP.F32.U32 R2, R6 ;  /* 0x0000000600027245 */ /* 0x000fe40000201000 */
[----:B------:R-:W-:-:S03]  /*0a50*/  SHF.R.U32.HI R7, RZ, R10, R7 ;  /* 0x0000000aff077219 */ /* 0x000fc60000011607 */
[----:B------:R-:W1:Y:S01]  /*0a60*/  LDC R13, c[0x0][0x148] ;  /* 0x00005200ff0d7b82 */ /* 0x000e620000000800 */
[----:B---3--:R-:W-:Y:S02]  /*0a70*/  IMAD R0, R5, R3, R4 ;  /* 0x0000000305007224 */ /* 0x008fe400078e0204 */
[----:B------:R-:W-:Y:S01]  /*0a80*/  FMUL R3, R2, UR4 ;  /* 0x0000000402037c20 */ /* 0x000fe20008400000 */
[----:B------:R-:W-:-:S03]  /*0a90*/  IMAD.MOV.U32 R2, RZ, RZ, -0x1 ;  /* 0xffffffffff027424 */ /* 0x000fc600078e00ff */
[----:B------:R2:W3:Y:S01]  /*0aa0*/  F2I.U32.TRUNC.NTZ R11, R3 ;  /* 0x00000003000b7305 */ /* 0x0004e2000020f000 */
[----:B------:R-:W1:Y:S01]  /*0ab0*/  LDC R17, c[0x0][0x600] ;  /* 0x00018000ff117b82 */ /* 0x000e620000000800 */
[-CC-:B----4-:R-:W-:Y:S02]  /*0ac0*/  SHF.R.U64 R25, R12, R14.reuse, R7.reuse ;  /* 0x0000000e0c197219 */ /* 0x190fe40000001207 */
[----:B------:R-:W-:-:S05]  /*0ad0*/  SHF.R.U32.HI R4, RZ, R14, R7 ;  /* 0x0000000eff047219 */ /* 0x000fca0000011607 */
[----:B------:R-:W4:Y:S01]  /*0ae0*/  LDC R16, c[0x0][0x648] ;  /* 0x00019200ff107b82 */ /* 0x000f220000000800 */
[-CC-:B0-----:R-:W-:Y:S02]  /*0af0*/  SHF.R.U64 R14, R25, R9.reuse, R4.reuse ;  /* 0x00000009190e7219 */ /* 0x181fe40000001204 */
[-C--:B------:R-:W-:Y:S02]  /*0b00*/  SHF.L.U32 R2, R2, R9.reuse, RZ ;  /* 0x0000000902027219 */ /* 0x080fe400000006ff */
[-C--:B------:R-:W-:Y:S02]  /*0b10*/  SHF.R.U32.HI R4, RZ, R9.reuse, R4 ;  /* 0x00000009ff047219 */ /* 0x080fe40000011604 */
[----:B------:R-:W-:Y:S01]  /*0b20*/  LOP3.LUT R10, RZ, R2, RZ, 0x33, !PT ;  /* 0x00000002ff0a7212 */ /* 0x000fe200078e33ff */
[----:B------:R-:W0:Y:S01]  /*0b30*/  LDC R23, c[0x0][0x638] ;  /* 0x00018e00ff177b82 */ /* 0x000e220000000800 */
[----:B------:R-:W-:Y:S01]  /*0b40*/  SHF.L.U32 R7, R8, R9, RZ ;  /* 0x0000000908077219 */ /* 0x000fe200000006ff */
[----:B------:R-:W-:-:S02]  /*0b50*/  IMAD.MOV.U32 R2, RZ, RZ, R14 ;  /* 0x000000ffff027224 */ /* 0x000fc400078e000e */
[----:B--2---:R-:W-:-:S04]  /*0b60*/  IMAD.MOV.U32 R3, RZ, RZ, R4 ;  /* 0x000000ffff037224 */ /* 0x004fc800078e0004 */
[----:B------:R-:W2:Y:S01]  /*0b70*/  LDC R18, c[0x0][0x610] ;  /* 0x00018400ff127b82 */ /* 0x000ea20000000800 */
[----:B---3--:R-:W-:Y:S05]  /*0b80*/  @!P0 BRA `(.L_x_7) ;  /* 0x0000000000288947 */ /* 0x008fea0003800000 */
[----:B------:R-:W3:Y:S02]  /*0b90*/  LDC R9, c[0x0][0x64c] ;  /* 0x00019300ff097b82 */ /* 0x000ee40000000800 */
[----:B---3--:R-:W-:-:S05]  /*0ba0*/  IADD3 R9, P0, R14, R9, RZ ;  /* 0x000000090e097210 */ /* 0x008fca0007f1e0ff */
        /* <DEDUP_REMOVED lines=8> */
.L_x_7:
[----:B----4-:R-:W-:Y:S01]  /*0c30*/  SHF.R.U64 R2, R2, R16, R3 ;  /* 0x0000001002027219 */ /* 0x010fe20000001203 */
[----:B-1----:R-:W-:Y:S01]  /*0c40*/  VIADD R3, R17, 0xffffffff ;  /* 0xffffffff11037836 */ /* 0x002fe20000000000 */
[----:B------:R-:W-:Y:S01]  /*0c50*/  LOP3.LUT R10, R25, R10, RZ, 0xc0, !PT ;  /* 0x0000000a190a7212 */ /* 0x000fe200078ec0ff */
[----:B------:R-:W-:Y:S02]  /*0c60*/  IMAD.MOV R11, RZ, RZ, -R11 ;  /* 0x000000ffff0b7224 */ /* 0x000fe400078e0a0b */
[----:B------:R-:W-:Y:S01]  /*0c70*/  IMAD.MOV R4, RZ, RZ, -R2 ;  /* 0x000000ffff047224 */ /* 0x000fe200078e0a02 */
[----:B------:R-:W-:Y:S01]  /*0c80*/  LOP3.LUT R3, R12, R3, RZ, 0xc0, !PT ;  /* 0x000000030c037212 */ /* 0x000fe200078ec0ff */
[----:B------:R-:W-:Y:S02]  /*0c90*/  IMAD R7, R7, R2, R10 ;  /* 0x0000000207077224 */ /* 0x000fe400078e020a */
[----:B------:R-:W-:Y:S02]  /*0ca0*/  @P3 IMAD R0, R13, R11, R6 ;  /* 0x0000000b0d003224 */ /* 0x000fe400078e0206 */
[----:B0-----:R-:W-:-:S02]  /*0cb0*/  IMAD R2, R4, R23, R14 ;  /* 0x0000001704027224 */ /* 0x001fc400078e020e */
[----:B--2---:R-:W-:Y:S02]  /*0cc0*/  IMAD R23, R7, R18, R0 ;  /* 0x0000001207177224 */ /* 0x004fe400078e0200 */
[----:B------:R-:W-:Y:S02]  /*0cd0*/  IMAD R2, R2, R17, R3 ;  /* 0x0000001102027224 */ /* 0x000fe400078e0203 */
[----:B------:R-:W-:-:S03]  /*0ce0*/  IMAD.MOV.U32 R0, RZ, RZ, 0x1 ;  /* 0x00000001ff007424 */ /* 0x000fc600078e00ff */
[----:B------:R-:W-:Y:S02]  /*0cf0*/  SEL R152, R2, R23, !P3 ;  /* 0x0000001702987207 */ /* 0x000fe40005800000 */
[----:B------:R-:W-:-:S07]  /*0d00*/  SEL R23, R23, R2, !P3 ;  /* 0x0000000217177207 */ /* 0x000fce0005800000 */
.L_x_5:
[----:B------:R-:W-:-:S08]  /*0d10*/  NOP ;  /* 0x0000000000007918 */ /* 0x000fd00000000000 */
[----:B------:R-:W0:Y:S02]  /*0d20*/  USETMAXREG.TRY_ALLOC.CTAPOOL UP0, 0xf0 ;  /* 0x000000f0000079c8 */ /* 0x000e240008000600 */
[----:B0-----:R-:W-:-:S13]  /*0d30*/  PLOP3.LUT P0, PT, PT, PT, UP0, 0x80, 0x0 ;  /* 0x000000000000781c */ /* 0x001fda0003f0f008 */
[----:B------:R-:W-:Y:S05]  /*0d40*/  @!P0 BRA `(.L_x_5) ;  /* 0xfffffffc00f08947 */ /* 0x000fea000383ffff */
[----:B------:R-:W-:Y:S01]  /*0d50*/  ULDC.64 UR4, c[0x0][0x598] ;  /* 0x0001660000047ab9 */ /* 0x000fe20000000a00 */
[----:B------:R-:W-:Y:S01]  /*0d60*/  ULDC.64 UR36, c[0x0][0x208] ;  /* 0x0000820000247ab9 */ /* 0x000fe20000000a00 */
[----:B------:R-:W-:-:S04]  /*0d70*/  ISETP.NE.U32.AND P0, PT, RZ, UR4, PT ;  /* 0x00000004ff007c0c */ /* 0x000fc8000bf05070 */
[----:B------:R-:W-:-:S13]  /*0d80*/  ISETP.NE.AND.EX P0, PT, RZ, UR5, PT, P0 ;  /* 0x00000005ff007c0c */ /* 0x000fda000bf05300 */
[----:B------:R-:W-:Y:S05]  /*0d90*/  @!P0 BRA `(.L_x_8) ;  /* 0x00000000001c8947 */ /* 0x000fea0003800000 */
[----:B------:R-:W0:Y:S02]  /*0da0*/  LDC.64 R2, c[0x0][0x598] ;  /* 0x00016600ff027b82 */ /* 0x000e240000000a00 */
[----:B0-----:R-:W2:Y:S02]  /*0db0*/  LDG.E.64 R2, desc[UR36][R2.64] ;  /* 0x0000002402027981 */ /* 0x001ea4000c1e1b00 */
[----:B--2---:R-:W-:-:S04]  /*0dc0*/  ISETP.NE.U32.AND P0, PT, R2, RZ, PT ;  /* 0x000000ff0200720c */ /* 0x004fc80003f05070 */
[----:B------:R-:W-:-:S13]  /*0dd0*/  ISETP.NE.AND.EX P0, PT, R3, RZ, PT, P0 ;  /* 0x000000ff0300720c */ /* 0x000fda0003f05300 */
[----:B------:R-:W-:Y:S05]  /*0de0*/  @!P0 BRA `(.L_x_8) ;  /* 0x0000000000088947 */ /* 0x000fea0003800000 */
[----:B------:R0:W5:Y:S01]  /*0df0*/  LD.E R17, desc[UR36][R2.64] ;  /* 0x0000002402117980 */ /* 0x000162000c101900 */
[----:B------:R-:W-:Y:S05]  /*0e00*/  BRA `(.L_x_9) ;  /* 0x0000000000247947 */ /* 0x000fea0003800000 */
.L_x_8:
[----:B------:R-:W-:Y:S02]  /*0e10*/  ULDC.64 UR4, c[0x0][0x588] ;  /* 0x0001620000047ab9 */ /* 0x000fe40000000a00 */
[----:B------:R-:W-:-:S04]  /*0e20*/  ISETP.NE.U32.AND P0, PT, RZ, UR4, PT ;  /* 0x00000004ff007c0c */ /* 0x000fc8000bf05070 */
[----:B------:R-:W-:-:S13]  /*0e30*/  ISETP.NE.AND.EX P0, PT, RZ, UR5, PT, P0 ;  /* 0x00000005ff007c0c */ /* 0x000fda000bf05300 */
[----:B------:R-:W-:Y:S05]  /*0e40*/  @!P0 BRA `(.L_x_10) ;  /* 0x00000000000c8947 */ /* 0x000fea0003800000 */
[----:B------:R-:W0:Y:S02]  /*0e50*/  LDC.64 R2, c[0x0][0x588] ;  /* 0x00016200ff027b82 */ /* 0x000e240000000a00 */
[----:B0-----:R1:W5:Y:S01]  /*0e60*/  LDG.E R17, desc[UR36][R2.64] ;  /* 0x0000002402117981 */ /* 0x001362000c1e1900 */
[----:B------:R-:W-:Y:S05]  /*0e70*/  BRA `(.L_x_9) ;  /* 0x0000000000087947 */ /* 0x000fea0003800000 */
.L_x_10:
[----:B------:R-:W-:Y:S02]  /*0e80*/  ULDC UR4, c[0x0][0x580] ;  /* 0x0001600000047ab9 */ /* 0x000fe40000000800 */
[----:B------:R-:W-:-:S07]  /*0e90*/  IMAD.U32 R17, RZ, RZ, UR4 ;  /* 0x00000004ff117e24 */ /* 0x000fce000f8e00ff */
.L_x_9:
[----:B------:R-:W-:Y:S02]  /*0ea0*/  ULDC.64 UR4, c[0x0][0x5a0] ;  /* 0x0001680000047ab9 */ /* 0x000fe40000000a00 */
[----:B------:R-:W-:-:S04]  /*0eb0*/  ISETP.NE.U32.AND P0, PT, RZ, UR4, PT ;  /* 0x00000004ff007c0c */ /* 0x000fc8000bf05070 */
[----:B------:R-:W-:-:S13]  /*0ec0*/  ISETP.NE.AND.EX P0, PT, RZ, UR5, PT, P0 ;  /* 0x00000005ff007c0c */ /* 0x000fda000bf05300 */
[----:B------:R-:W-:Y:S05]  /*0ed0*/  @!P0 BRA `(.L_x_11) ;  /* 0x00000000001c8947 */ /* 0x000fea0003800000 */
[----:B01----:R-:W0:Y:S02]  /*0ee0*/  LDC.64 R2, c[0x0][0x5a0] ;  /* 0x00016800ff027b82 */ /* 0x003e240000000a00 */
[----:B0-----:R-:W2:Y:S02]  /*0ef0*/  LDG.E.64 R2, desc[UR36][R2.64] ;  /* 0x0000002402027981 */ /* 0x001ea4000c1e1b00 */
[----:B--2---:R-:W-:-:S04]  /*0f00*/  ISETP.NE.U32.AND P0, PT, R2, RZ, PT ;  /* 0x000000ff0200720c */ /* 0x004fc80003f05070 */
[----:B------:R-:W-:-:S13]  /*0f10*/  ISETP.NE.AND.EX P0, PT, R3, RZ, PT, P0 ;  /* 0x000000ff0300720c */ /* 0x000fda0003f05300 */
[----:B------:R-:W-:Y:S05]  /*0f20*/  @!P0 BRA `(.L_x_11) ;  /* 0x0000000000088947 */ /* 0x000fea0003800000 */
[----:B------:R0:W5:Y:S01]  /*0f30*/  LD.E R18, desc[UR36][R2.64] ;  /* 0x0000002402127980 */ /* 0x000162000c101900 */
[----:B------:R-:W-:Y:S05]  /*0f40*/  BRA `(.L_x_12) ;  /* 0x0000000000247947 */ /* 0x000fea0003800000 */
.L_x_11:
[----:B------:R-:W-:Y:S02]  /*0f50*/  ULDC.64 UR4, c[0x0][0x590] ;  /* 0x0001640000047ab9 */ /* 0x000fe40000000a00 */
[----:B------:R-:W-:-:S04]  /*0f60*/  ISETP.NE.U32.AND P0, PT, RZ, UR4, PT ;  /* 0x00000004ff007c0c */ /* 0x000fc8000bf05070 */
[----:B------:R-:W-:-:S13]  /*0f70*/  ISETP.NE.AND.EX P0, PT, RZ, UR5, PT, P0 ;  /* 0x00000005ff007c0c */ /* 0x000fda000bf05300 */
[----:B------:R-:W-:Y:S05]  /*0f80*/  @!P0 BRA `(.L_x_13) ;  /* 0x00000000000c8947 */ /* 0x000fea0003800000 */
[----:B01----:R-:W0:Y:S02]  /*0f90*/  LDC.64 R2, c[0x0][0x590] ;  /* 0x00016400ff027b82 */ /* 0x003e240000000a00 */
[----:B0-----:R1:W5:Y:S01]  /*0fa0*/  LDG.E R18, desc[UR36][R2.64] ;  /* 0x0000002402127981 */ /* 0x001362000c1e1900 */
[----:B------:R-:W-:Y:S05]  /*0fb0*/  BRA `(.L_x_12) ;  /* 0x0000000000087947 */ /* 0x000fea0003800000 */
.L_x_13:
[----:B------:R-:W-:Y:S02]  /*0fc0*/  ULDC UR4, c[0x0][0x584] ;  /* 0x0001610000047ab9 */ /* 0x000fe40000000800 */
[----:B------:R-:W-:-:S07]  /*0fd0*/  IMAD.U32 R18, RZ, RZ, UR4 ;  /* 0x00000004ff127e24 */ /* 0x000fce000f8e00ff */
.L_x_12:
[----:B------:R-:W-:-:S13]  /*0fe0*/  LOP3.LUT P0, RZ, R0, 0xff, RZ, 0xc0, !PT ;  /* 0x000000ff00ff7812 */ /* 0x000fda000780c0ff */
[----:B------:R-:W-:Y:S05]  /*0ff0*/  @!P0 EXIT ;  /* 0x000000000000894d */ /* 0x000fea0003800000 */
[----:B------:R-:W-:Y:S01]  /*1000*/  ULDC UR4, c[0x0][0x28c] ;  /* 0x0000a30000047ab9 */ /* 0x000fe20000000800 */
[----:B------:R-:W-:Y:S01]  /*1010*/  UMOV UR38, URZ ;  /* 0x0000003f00267c82 */ /* 0x000fe20008000000 */
[----:B------:R-:W-:Y:S01]  /*1020*/  UIADD3 UR4, UR4, 0x1f, URZ ;  /* 0x0000001f04047890 */ /* 0x000fe2000fffe03f */
[----:B------:R-:W-:-:S03]  /*1030*/  UMOV UR39, URZ ;  /* 0x0000003f00277c82 */ /* 0x000fc60008000000 */
[----:B------:R-:W-:-:S04]  /*1040*/  USHF.R.S32.HI UR5, URZ, 0x1f, UR4 ;  /* 0x0000001f3f057899 */ /* 0x000fc80008011404 */
[----:B------:R-:W-:-:S04]  /*1050*/  ULEA.HI UR5, UR5, UR4, URZ, 0x5 ;  /* 0x0000000405057291 */ /* 0x000fc8000f8f283f */
[----:B------:R-:W-:-:S12]  /*1060*/  USHF.R.S32.HI UR40, URZ, 0x5, UR5 ;  /* 0x000000053f287899 */ /* 0x000fd80008011405 */
.L_x_1059:
[----:B------:R-:W2:Y:S01]  /*1070*/  S2R R0, SR_TID.X ;  /* 0x0000000000007919 */ /* 0x000ea20000002100 */
[----:B------:R-:W3:Y:S01]  /*1080*/  S2UR UR7, SR_CgaCtaId ;  /* 0x00000000000779c3 */ /* 0x000ee20000008800 */
[----:B------:R-:W-:Y:S02]  /*1090*/  UMOV UR6, 0x400 ;  /* 0x0000040000067882 */ /* 0x000fe40000000000 */
[----:B---3--:R-:W-:Y:S01]  /*10a0*/  ULEA UR6, UR7, UR6, 0x18 ;  /* 0x0000000607067291 */ /* 0x008fe2000f8ec03f */
[----:B--2---:R-:W-:-:S04]  /*10b0*/  LOP3.LUT R0, R0, 0x80, RZ, 0xc0, !PT ;  /* 0x0000008000007812 */ /* 0x004fc800078ec0ff */
[----:B------:R-:W-:-:S06]  /*10c0*/  SHF.R.U32.HI R0, RZ, 0x7, R0 ;  /* 0x00000007ff007819 */ /* 0x000fcc0000011600 */
[----:B------:R-:W2:Y:S02]  /*10d0*/  SHFL.IDX PT, R0, R0, RZ, 0x1f ;  /* 0x00001fff00007589 */ /* 0x000ea400000e0000 */
[----:B--2---:R-:W-:-:S13]  /*10e0*/  R2UR UR4, R0 ;  /* 0x00000000000472ca */ /* 0x004fda00000e0000 */
[----:B------:R-:W-:-:S04]  /*10f0*/  ULEA.HI UR5, UR4, UR4, URZ, 0x1 ;  /* 0x0000000404057291 */ /* 0x000fc8000f8f083f */
[----:B------:R-:W-:-:S04]  /*1100*/  ULOP3.LUT UR5, UR5, 0x1ffffe, URZ, 0xc0, !UPT ;  /* 0x001ffffe05057892 */ /* 0x000fc8000f8ec03f */
[----:B------:R-:W-:-:S03]  /*1110*/  UIADD3 UR5, UR4, -UR5, URZ ;  /* 0x8000000504057290 */ /* 0x000fc6000fffe03f */
[----:B------:R-:W-:Y:S01]  /*1120*/  ULDC UR4, c[0x0][0x28c] ;  /* 0x0000a30000047ab9 */ /* 0x000fe20000000800 */
[----:B------:R-:W-:Y:S01]  /*1130*/  ULEA UR5, UR5, UR6, 0xb ;  /* 0x0000000605057291 */ /* 0x000fe2000f8e583f */
[----:B------:R-:W-:-:S03]  /*1140*/  ISETP.LT.AND P0, PT, RZ, UR4, PT ;  /* 0x00000004ff007c0c */ /* 0x000fc6000bf01270 */
[----:B------:R-:W-:-:S04]  /*1150*/  UIADD3 UR5, UR5, 0x180, URZ ;  /* 0x0000018005057890 */ /* 0x000fc8000fffe03f */
[----:B------:R-:W-:-:S04]  /*1160*/  USHF.R.U32.HI UR5, URZ, 0x4, UR5 ;  /* 0x000000043f057899 */ /* 0x000fc80008011605 */
[----:B------:R-:W-:-:S04]  /*1170*/  ULOP3.LUT UR5, UR5, 0x3fff, URZ, 0xc0, !UPT ;  /* 0x00003fff05057892 */ /* 0x000fc8000f8ec03f */
[----:B------:R-:W-:Y:S01]  /*1180*/  ULOP3.LUT UR41, UR5, 0x10000, URZ, 0xfc, !UPT ;  /* 0x0001000005297892 */ /* 0x000fe2000f8efc3f */
[----:B-1--4-:R-:W-:Y:S11]  /*1190*/  @P0 BRA `(.L_x_14) ;  /* 0x0000000000400947 */ /* 0x012ff60003800000 */
[----:B------:R-:W-:Y:S01]  /*11a0*/  MOV R0, 0x0 ;  /* 0x0000000000007802 */ /* 0x000fe20000000f00 */
[----:B------:R-:W-:Y:S01]  /*11b0*/  ULDC.64 UR4, c[0x4][0x68] ;  /* 0x01001a0000047ab9 */ /* 0x000fe20000000a00 */
[----:B------:R-:W-:Y:S01]  /*11c0*/  ULDC.64 UR6, c[0x4][0x8] ;  /* 0x0100020000067ab9 */ /* 0x000fe20000000a00 */
[----:B------:R-:W-:Y:S01]  /*11d0*/  IMAD.U32 R4, RZ, RZ, UR4 ;  /* 0x00000004ff047e24 */ /* 0x000fe2000f8e00ff */
[----:B01----:R0:W1:Y:S01]  /*11e0*/  LDC.64 R2, c[0x4][R0] ;  /* 0x0100000000027b82 */ /* 0x0030620000000a00 */
[----:B------:R-:W-:Y:S01]  /*11f0*/  IMAD.U32 R5, RZ, RZ, UR5 ;  /* 0x00000005ff057e24 */ /* 0x000fe2000f8e00ff */
[----:B------:R-:W-:Y:S01]  /*1200*/  ULDC.64 UR4, c[0x4][0x70] ;  /* 0x01001c0000047ab9 */ /* 0x000fe20000000a00 */
[----:B------:R-:W-:Y:S02]  /*1210*/  IMAD.U32 R10, RZ, RZ, UR6 ;  /* 0x00000006ff0a7e24 */ /* 0x000fe4000f8e00ff */
[----:B------:R-:W-:Y:S02]  /*1220*/  IMAD.U32 R6, RZ, RZ, UR4 ;  /* 0x00000004ff067e24 */ /* 0x000fe4000f8e00ff */
[----:B------:R-:W-:-:S02]  /*1230*/  IMAD.U32 R7, RZ, RZ, UR5 ;  /* 0x00000005ff077e24 */ /* 0x000fc4000f8e00ff */
[----:B------:R-:W-:Y:S02]  /*1240*/  IMAD.U32 R11, RZ, RZ, UR7 ;  /* 0x00000007ff0b7e24 */ /* 0x000fe4000f8e00ff */
[----:B------:R-:W-:Y:S02]  /*1250*/  IMAD.MOV.U32 R8, RZ, RZ, 0x1e1 ;  /* 0x000001e1ff087424 */ /* 0x000fe400078e00ff */
[----:B------:R-:W-:Y:S02]  /*1260*/  IMAD.MOV.U32 R12, RZ, RZ, 0x1 ;  /* 0x00000001ff0c7424 */ /* 0x000fe400078e00ff */
[----:B0-----:R-:W-:-:S07]  /*1270*/  IMAD.MOV.U32 R13, RZ, RZ, RZ ;  /* 0x000000ffff0d7224 */ /* 0x001fce00078e00ff */
[----:B------:R-:W-:-:S07]  /*1280*/  LEPC R20, `(.L_x_14) ;  /* 0x000000001014794e */ /* 0x000fce0000000000 */
[----:B-1---5:R-:W-:Y:S05]  /*1290*/  CALL.ABS.NOINC R2 ;  /* 0x0000000002007343 */ /* 0x022fea0003c00000 */
.L_x_14:
[----:B------:R-:W-:-:S04]  /*12a0*/  LOP3.LUT R0, R19, 0x1, RZ, 0xfc, !PT ;  /* 0x0000000113007812 */ /* 0x000fc800078efcff */
[----:B------:R-:W-:-:S13]  /*12b0*/  ISETP.NE.AND P0, PT, R0, 0x3, PT ;  /* 0x000000030000780c */ /* 0x000fda0003f05270 */
[----:B------:R-:W-:Y:S05]  /*12c0*/  @!P0 BRA `(.L_x_15) ;  /* 0x0000000000048947 */ /* 0x000fea0003800000 */
[----:B------:R-:W-:Y:S01]  /*12d0*/  BPT.TRAP 0x1 ;  /* 0x000000040000795c */ /* 0x000fe20000300000 */
.L_x_15:
[----:B------:R-:W2:Y:S01]  /*12e0*/  S2UR UR5, SR_CgaCtaId ;  /* 0x00000000000579c3 */ /* 0x000ea20000008800 */
[----:B------:R-:W-:Y:S01]  /*12f0*/  UMOV UR4, 0x400 ;  /* 0x0000040000047882 */ /* 0x000fe20000000000 */
[----:B01----:R-:W-:Y:S02]  /*1300*/  IMAD.U32 R2, RZ, RZ, UR38 ;  /* 0x00000026ff027e24 */ /* 0x003fe4000f8e00ff */
[----:B------:R-:W-:-:S03]  /*1310*/  IMAD.U32 R3, RZ, RZ, UR39 ;  /* 0x00000027ff037e24 */ /* 0x000fc6000f8e00ff */
[----:B------:R-:W-:Y:S01]  /*1320*/  SHF.L.U32 R2, R2, 0x1f, RZ ;  /* 0x0000001f02027819 */ /* 0x000fe200000006ff */
[----:B--2---:R-:W-:-:S06]  /*1330*/  ULEA UR4, UR5, UR4, 0x18 ;  /* 0x0000000405047291 */ /* 0x004fcc000f8ec03f */
[----:B------:R-:W-:-:S04]  /*1340*/  IMAD.U32 R0, RZ, RZ, UR4 ;  /* 0x00000004ff007e24 */ /* 0x000fc8000f8e00ff */
[----:B------:R-:W-:-:S04]  /*1350*/  IMAD R3, R3, 0x8, R0 ;  /* 0x0000000803037824 */ /* 0x000fc800078e0200 */
[----:B------:R0:W1:Y:S01]  /*1360*/  SYNCS.PHASECHK.TRANS64.TRYWAIT P1, [R3+URZ], R2 ;  /* 0x00000002030075a7 */ /* 0x000062000802017f */
[----:B------:R-:W-:Y:S05]  /*1370*/  @!P0 BRA `(.L_x_16) ;  /* 0x0000000000048947 */ /* 0x000fea0003800000 */
[----:B------:R-:W-:Y:S01]  /*1380*/  BPT.TRAP 0x1 ;  /* 0x000000040000795c */ /* 0x000fe20000300000 */
.L_x_16:
[----:B-1----:R-:W-:Y:S05]  /*1390*/  @P1 BRA `(.L_x_17) ;  /* 0x0000000000081947 */ /* 0x002fea0003800000 */
[----:B------:R-:W1:Y:S02]  /*13a0*/  SYNCS.PHASECHK.TRANS64.TRYWAIT P1, [R3+URZ], R2 ;  /* 0x00000002030075a7 */ /* 0x000e64000802017f */
[----:B-1----:R-:W-:Y:S05]  /*13b0*/  @!P1 BRA `(.L_x_18) ;  /* 0x0000021400189947 */ /* 0x002fea0003800000 */
.L_x_17:
[----:B------:R-:W-:-:S04]  /*13c0*/  UISETP.LT.AND UP0, UPT, UR40, 0x1, UPT ;  /* 0x000000012800788c */ /* 0x000fc8000bf01270 */
[----:B------:R-:W-:-:S06]  /*13d0*/  USEL UR4, UR40, 0x1, UP0 ;  /* 0x0000000128047887 */ /* 0x000fcc0008000000 */
[----:B------:R-:W-:Y:S01]  /*13e0*/  IMAD.U32 R4, RZ, RZ, UR4 ;  /* 0x00000004ff047e24 */ /* 0x000fe2000f8e00ff */
[----:B------:R-:W-:Y:S05]  /*13f0*/  WARPSYNC.ALL ;  /* 0x0000000000007948 */ /* 0x000fea0003800000 */
[----:B------:R-:W-:-:S04]  /*1400*/  IADD3 R4, -R4, UR40, RZ ;  /* 0x0000002804047c10 */ /* 0x000fc8000fffe1ff */
[----:B------:R-:W-:Y:S02]  /*1410*/  ISETP.GE.AND P1, PT, R4, 0x1, PT ;  /* 0x000000010400780c */ /* 0x000fe40003f26270 */
[----:B------:R-:W-:Y:S01]  /*1420*/  R2UR UR4, R0 ;  /* 0x00000000000472ca */ /* 0x000fe200000e0000 */
[----:B------:R-:W-:Y:S01]  /*1430*/  WARPGROUP.ARRIVE ;  /* 0x00000000000079c5 */ /* 0x000fe20000000000 */
[----:B------:R-:W-:Y:S01]  /*1440*/  UMOV UR5, 0xc0000010 ;  /* 0xc000001000057882 */ /* 0x000fe20000000000 */
[----:B------:R-:W-:Y:S01]  /*1450*/  UMOV UR7, 0xc0000010 ;  /* 0xc000001000077882 */ /* 0x000fe20000000000 */
[----:B------:R-:W-:Y:S01]  /*1460*/  UMOV UR9, UR5 ;  /* 0x0000000500097c82 */ /* 0x000fe20008000000 */
[----:B------:R-:W-:-:S08]  /*1470*/  UMOV UR11, 0xc0000010 ;  /* 0xc0000010000b7882 */ /* 0x000fd00000000000 */
[----:B------:R-:W-:-:S04]  /*1480*/  UIADD3 UR4, UR4, 0xf180, URZ ;  /* 0x0000f18004047890 */ /* 0x000fc8000fffe03f */
[----:B------:R-:W-:-:S04]  /*1490*/  USHF.R.U32.HI UR4, URZ, 0x4, UR4 ;  /* 0x000000043f047899 */ /* 0x000fc80008011604 */
[----:B------:R-:W-:-:S04]  /*14a0*/  ULOP3.LUT UR4, UR4, 0x3fff, URZ, 0xc0, !UPT ;  /* 0x00003fff04047892 */ /* 0x000fc8000f8ec03f */
[----:B------:R-:W-:Y:S02]  /*14b0*/  ULOP3.LUT UR13, UR4, 0x10000, URZ, 0xfc, !UPT ;  /* 0x00010000040d7892 */ /* 0x000fe4000f8efc3f */
[----:B------:R-:W-:Y:S02]  /*14c0*/  UIMAD UR4, UR39, 0x180, UR41 ;  /* 0x00000180270478a4 */ /* 0x000fe4000f8e0229 */
[----:B------:R-:W-:-:S04]  /*14d0*/  ULEA UR6, UR39, UR13, 0xa ;  /* 0x0000000d27067291 */ /* 0x000fc8000f8e503f */
[----:B------:R-:W-:Y:S01]  /*14e0*/  UIADD3 UR10, UR6, 0x200, URZ ;  /* 0x00000200060a7890 */ /* 0x000fe2000fffe03f */
[----:B------:R-:W-:-:S04]  /*14f0*/  UMOV UR8, UR4 ;  /* 0x0000000400087c82 */ /* 0x000fc80008000000 */
[----:B------:R-:W-:Y:S03]  /*1500*/  IGMMA.64x256x32.S8.S8 R24, gdesc[UR4], RZ, !UPT, gsb0 ;  /* 0x06600000041879f1 */ /* 0x000fe6000c0410ff */
[----:B------:R-:W-:Y:S02]  /*1510*/  WARPGROUP.DEPBAR.LE gsb0, 0x0 ;  /* 0x00008000000079c5 */ /* 0x000fe40000010000 */
[----:B------:R-:W-:Y:S04]  /*1520*/  STL.64 [R1+0x400], R24 ;  /* 0x0004001801007387 */ /* 0x000fe80000100a00 */
        /* <DEDUP_REMOVED lines=62> */
[----:B------:R2:W-:Y:S02]  /*1910*/  STL.64 [R1+0x5f8], R150 ;  /* 0x0005f89601007387 */ /* 0x0005e40000100a00 */
[----:B--2---:R-:W-:-:S06]  /*1920*/  WARPGROUP.ARRIVE ;  /* 0x00000000000079c5 */ /* 0x004fcc0000000000 */
[----:B------:R-:W-:Y:S01]  /*1930*/  IGMMA.64x256x32.S8.S8 R24, gdesc[UR8], RZ, !UPT, gsb0 ;  /* 0x06600000081879f1 */ /* 0x000fe2000c0410ff */
[----:B------:R-:W-:Y:S01]  /*1940*/  UIADD3 UR8, UR4, 0x100, URZ ;  /* 0x0000010004087890 */ /* 0x000fe2000fffe03f */
[----:B------:R-:W-:Y:S02]  /*1950*/  UMOV UR9, 0xc0000010 ;  /* 0xc000001000097882 */ /* 0x000fe40000000000 */
[----:B------:R-:W-:-:S04]  /*1960*/  UMOV UR5, UR9 ;  /* 0x0000000900057c82 */ /* 0x000fc80008000000 */
[----:B------:R-:W-:Y:S01]  /*1970*/  UMOV UR4, UR8 ;  /* 0x0000000800047c82 */ /* 0x000fe20008000000 */
[----:B------:R-:W-:Y:S02]  /*1980*/  WARPGROUP.DEPBAR.LE gsb0, 0x0 ;  /* 0x00008000000079c5 */ /* 0x000fe40000010000 */
[----:B------:R-:W-:Y:S04]  /*1990*/  STL.64 [R1], R24 ;  /* 0x0000001801007387 */ /* 0x000fe80000100a00 */
        /* <DEDUP_REMOVED lines=62> */
[----:B------:R2:W-:Y:S04]  /*1d80*/  STL.64 [R1+0x1f8], R150 ;  /* 0x0001f89601007387 */ /* 0x0005e80000100a00 */
[----:B------:R-:W-:Y:S01]  /*1d90*/  STL [R1+0x6b8], R152 ;  /* 0x0006b89801007387 */ /* 0x000fe20000100800 */
[----:B--2---:R-:W-:-:S06]  /*1da0*/  WARPGROUP.ARRIVE ;  /* 0x00000000000079c5 */ /* 0x004fcc0000000000 */
        /* <DEDUP_REMOVED lines=91> */
[----:B--2---:R3:W5:Y:S04]  /*2360*/  LDL.LU R152, [R1+0x6b8] ;  /* 0x0006b80001987983 */ /* 0x0047680000300800 */
[----:B------:R3:W5:Y:S04]  /*2370*/  LDL.LU.64 R150, [R1+0x6b0] ;  /* 0x0006b00001967983 */ /* 0x0007680000300a00 */
        /* <DEDUP_REMOVED lines=20> */
[----:B------:R3:W5:Y:S01]  /*24c0*/  LDL.LU.64 R108, [R1+0x608] ;  /* 0x00060800016c7983 */ /* 0x0007620000300a00 */
[----:B------:R-:W-:Y:S05]  /*24d0*/  @!P1 BRA `(.L_x_19) ;  /* 0x0000002800789947 */ /* 0x000fea0003800000 */
[----:B------:R-:W-:Y:S02]  /*24e0*/  UIADD3 UR4, UR39, 0x1, URZ ;  /* 0x0000000127047890 */ /* 0x000fe4000fffe03f */
[----:B01----:R-:W-:Y:S02]  /*24f0*/  IMAD.U32 R2, RZ, RZ, UR39 ;  /* 0x00000027ff027e24 */ /* 0x003fe4000f8e00ff */
[----:B------:R-:W-:-:S04]  /*2500*/  UISETP.NE.AND UP0, UPT, UR4, 0xa, UPT ;  /* 0x0000000a0400788c */ /* 0x000fc8000bf05270 */
[----:B------:R-:W-:Y:S02]  /*2510*/  USEL UR5, URZ, 0x1, UP0 ;  /* 0x000000013f057887 */ /* 0x000fe40008000000 */
[----:B------:R-:W-:Y:S02]  /*2520*/  USEL UR12, UR4, URZ, UP0 ;  /* 0x0000003f040c7287 */ /* 0x000fe40008000000 */
[----:B------:R-:W-:-:S06]  /*2530*/  ULOP3.LUT UR5, UR38, UR5, URZ, 0x3c, !UPT ;  /* 0x0000000526057292 */ /* 0x000fcc000f8e3c3f */
[----:B------:R-:W-:-:S07]  /*2540*/  IMAD.U32 R3, RZ, RZ, UR5 ;  /* 0x00000005ff037e24 */ /* 0x000fce000f8e00ff */
.L_x_26:
[----:B0-----:R-:W-:Y:S05]  /*2550*/  @!P0 BRA `(.L_x_20) ;  /* 0x0000000000048947 */ /* 0x001fea0003800000 */
[----:B------:R-:W-:Y:S01]  /*2560*/  BPT.TRAP 0x1 ;  /* 0x000000040000795c */ /* 0x000fe20000300000 */
.L_x_20:
[----:B------:R-:W0:Y:S01]  /*2570*/  S2UR UR5, SR_CgaCtaId ;  /* 0x00000000000579c3 */ /* 0x000e220000008800 */
[----:B------:R-:W-:Y:S01]  /*2580*/  UMOV UR4, 0x400 ;  /* 0x0000040000047882 */ /* 0x000fe20000000000 */
[----:B------:R-:W-:Y:S01]  /*2590*/  IMAD.U32 R5, RZ, RZ, UR12 ;  /* 0x0000000cff057e24 */ /* 0x000fe2000f8e00ff */
[----:B------:R-:W-:Y:S01]  /*25a0*/  SHF.L.U32 R6, R3, 0x1f, RZ ;  /* 0x0000001f03067819 */ /* 0x000fe200000006ff */
[----:B0-----:R-:W-:-:S06]  /*25b0*/  ULEA UR4, UR5, UR4, 0x18 ;  /* 0x0000000405047291 */ /* 0x001fcc000f8ec03f */
[----:B------:R-:W-:-:S04]  /*25c0*/  IMAD.U32 R0, RZ, RZ, UR4 ;  /* 0x00000004ff007e24 */ /* 0x000fc8000f8e00ff */
[----:B------:R-:W-:-:S04]  /*25d0*/  IMAD R5, R5, 0x8, R0 ;  /* 0x0000000805057824 */ /* 0x000fc800078e0200 */
[----:B------:R0:W1:Y:S01]  /*25e0*/  SYNCS.PHASECHK.TRANS64.TRYWAIT P1, [R5+URZ], R6 ;  /* 0x00000006050075a7 */ /* 0x000062000802017f */
[----:B------:R-:W-:Y:S05]  /*25f0*/  @!P0 BRA `(.L_x_21) ;  /* 0x0000000000048947 */ /* 0x000fea0003800000 */
[----:B------:R-:W-:Y:S01]  /*2600*/  BPT.TRAP 0x1 ;  /* 0x000000040000795c */ /* 0x000fe20000300000 */
.L_x_21:
[----:B-1----:R-:W-:Y:S05]  /*2610*/  @P1 BRA `(.L_x_22) ;  /* 0x0000000000081947 */ /* 0x002fea0003800000 */
[----:B------:R-:W1:Y:S02]  /*2620*/  SYNCS.PHASECHK.TRANS64.TRYWAIT P1, [R5+URZ], R6 ;  /* 0x00000006050075a7 */ /* 0x000e64000802017f */
[----:B-1----:R-:W-:Y:S05]  /*2630*/  @!P1 BRA `(.L_x_23) ;  /* 0x00000200008c9947 */ /* 0x002fea0003800000 */
.L_x_22:
[----:B-----5:R-:W-:Y:S04]  /*2640*/  STL [R1+0x770], R152 ;  /* 0x0007709801007387 */ /* 0x020fe80000100800 */
        /* <DEDUP_REMOVED lines=22> */
[----:B--2---:R-:W2:Y:S04]  /*27b0*/  LDL.LU.64 R108, [R1] ;  /* 0x00000000016c7983 */ /* 0x004ea80000300a00 */
[----:B------:R-:W4:Y:S04]  /*27c0*/  LDL.LU.64 R110, [R1+0x8] ;  /* 0x00000800016e7983 */ /* 0x000f280000300a00 */
[----:B------:R-:W3:Y:S04]  /*27d0*/  LDL.LU.64 R112, [R1+0x10] ;  /* 0x0000100001707983 */ /* 0x000ee80000300a00 */
[----:B------:R-:W2:Y:S04]  /*27e0*/  LDL.LU.64 R114, [R1+0x18] ;  /* 0x0000180001727983 */ /* 0x000ea80000300a00 */
        /* <DEDUP_REMOVED lines=18> */
[----:B--2---:R-:W-:Y:S04]  /*2910*/  STL.64 [R1+0x970], R150 ;  /* 0x0009709601007387 */ /* 0x004fe80000100a00 */
[----:B---3--:R-:W-:Y:S04]  /*2920*/  STL.64 [R1+0x968], R148 ;  /* 0x0009689401007387 */ /* 0x008fe80000100a00 */
[----:B----4-:R-:W-:Y:S04]  /*2930*/  STL.64 [R1+0x960], R146 ;  /* 0x0009609201007387 */ /* 0x010fe80000100a00 */
        /* <DEDUP_REMOVED lines=61> */
[----:B--2---:R-:W2:Y:S04]  /*2d10*/  LDL.LU.64 R24, [R1+0x400] ;  /* 0x0004000001187983 */ /* 0x004ea80000300a00 */
[----:B------:R-:W2:Y:S04]  /*2d20*/  LDL.LU.64 R26, [R1+0x408] ;  /* 0x00040800011a7983 */ /* 0x000ea80000300a00 */
        /* <DEDUP_REMOVED lines=61> */
[----:B------:R-:W2:Y:S01]  /*3100*/  LDL.LU.64 R150, [R1+0x5f8] ;  /* 0x0005f80001967983 */ /* 0x000ea20000300a00 */
[----:B------:R-:W-:-:S02]  /*3110*/  UIMAD UR4, UR12, 0x180, UR41 ;  /* 0x000001800c0478a4 */ /* 0x000fc4000f8e0229 */
[----:B------:R-:W-:Y:S01]  /*3120*/  ULEA UR6, UR12, UR13, 0xa ;  /* 0x0000000d0c067291 */ /* 0x000fe2000f8e503f */
[----:B------:R-:W3:Y:S01]  /*3130*/  LDL.LU.64 R152, [R1+0xb0] ;  /* 0x0000b00001987983 */ /* 0x000ee20000300a00 */
[----:B------:R-:W-:Y:S01]  /*3140*/  UMOV UR5, 0xc0000010 ;  /* 0xc000001000057882 */ /* 0x000fe20000000000 */
[----:B------:R-:W-:Y:S02]  /*3150*/  UMOV UR7, 0xc0000010 ;  /* 0xc000001000077882 */ /* 0x000fe40000000000 */
[----:B------:R-:W3:Y:S04]  /*3160*/  LDL.LU.64 R154, [R1+0xb8] ;  /* 0x0000b800019a7983 */ /* 0x000ee80000300a00 */
        /* <DEDUP_REMOVED lines=39> */
[----:B------:R-:W3:Y:S01]  /*33e0*/  LDL.LU.64 R234, [R1+0x1f8] ;  /* 0x0001f80001ea7983 */ /* 0x000ee20000300a00 */
[----:B--2---:R-:W-:-:S06]  /*33f0*/  WARPGROUP.ARRIVE ;  /* 0x00000000000079c5 */ /* 0x004fcc0000000000 */
[----:B------:R-:W-:Y:S03]  /*3400*/  IGMMA.64x256x32.S8.S8 R24, gdesc[UR4], R24, gsb0 ;  /* 0x06600000041879f1 */ /* 0x000fe60008041018 */
        /* <DEDUP_REMOVED lines=65> */
[----:B--2---:R-:W3:Y:S04]  /*3820*/  LDL.LU.64 R150, [R1+0x970] ;  /* 0x0009700001967983 */ /* 0x004ee80000300a00 */
        /* <DEDUP_REMOVED lines=21> */
[----:B------:R-:W-:Y:S01]  /*3980*/  UIADD3 UR10, UR6, 0x200, URZ ;  /* 0x00000200060a7890 */ /* 0x000fe2000fffe03f */
[----:B------:R-:W-:Y:S01]  /*3990*/  UMOV UR8, UR4 ;  /* 0x0000000400087c82 */ /* 0x000fe20008000000 */
[----:B------:R-:W-:Y:S01]  /*39a0*/  UMOV UR9, UR5 ;  /* 0x0000000500097c82 */ /* 0x000fe20008000000 */
[----:B------:R-:W-:Y:S01]  /*39b0*/  UMOV UR11, 0xc0000010 ;  /* 0xc0000010000b7882 */ /* 0x000fe20000000000 */
        /* <DEDUP_REMOVED lines=42> */
[----:B---3--:R-:W-:-:S06]  /*3c60*/  WARPGROUP.ARRIVE ;  /* 0x00000000000079c5 */ /* 0x008fcc0000000000 */
[----:B------:R-:W-:Y:S03]  /*3c70*/  IGMMA.64x256x32.S8.S8 R108, gdesc[UR8], R108, gsb0 ;  /* 0x06600000086c79f1 */ /* 0x000fe6000804106c */
        /* <DEDUP_REMOVED lines=65> */
[----:B---3--:R-:W3:Y:S04]  /*4090*/  LDL.LU R152, [R1+0x770] ;  /* 0x0007700001987983 */ /* 0x008ee80000300800 */
        /* <DEDUP_REMOVED lines=22> */
[----:B------:R-:W-:Y:S01]  /*4200*/  UIADD3 UR8, UR4, 0x100, URZ ;  /* 0x0000010004087890 */ /* 0x000fe2000fffe03f */
[----:B------:R-:W-:-:S02]  /*4210*/  UMOV UR9, 0xc0000010 ;  /* 0xc000001000097882 */ /* 0x000fc40000000000 */
[----:B---3--:R-:W-:Y:S01]  /*4220*/  STL [R1+0x6b8], R152 ;  /* 0x0006b89801007387 */ /* 0x008fe20000100800 */
        /* <DEDUP_REMOVED lines=89> */
[----:B------:R-:W-:Y:S01]  /*47c0*/  UMOV UR4, UR8 ;  /* 0x0000000800047c82 */ /* 0x000fe20008000000 */
[----:B------:R-:W-:Y:S01]  /*47d0*/  UMOV UR5, UR9 ;  /* 0x0000000900057c82 */ /* 0x000fe20008000000 */
        /* <DEDUP_REMOVED lines=91> */
[----:B------:R-:W-:Y:S01]  /*4d90*/  BPT.TRAP 0x1 ;  /* 0x000000040000795c */ /* 0x000fe20000300000 */
.L_x_24:
[----:B01----:R-:W-:Y:S01]  /*4da0*/  IMAD R5, R2, 0x8, R0 ;  /* 0x0000000802057824 */ /* 0x003fe200078e0200 */
[----:B------:R-:W-:-:S03]  /*4db0*/  ISETP.GT.U32.AND P1, PT, R19, 0x1, PT ;  /* 0x000000011300780c */ /* 0x000fc60003f24070 */
[----:B------:R-:W-:-:S05]  /*4dc0*/  VIADD R5, R5, 0x50 ;  /* 0x0000005005057836 */ /* 0x000fca0000000000 */
[----:B------:R-:W-:-:S04]  /*4dd0*/  PRMT R5, RZ, 0x654, R5 ;  /* 0x00000654ff057816 */ /* 0x000fc80000000005 */
[----:B------:R0:W-:Y:S01]  /*4de0*/  SYNCS.ARRIVE.TRANS64.RED.A1T0 RZ, [R5+URZ], RZ ;  /* 0x000000ff05ff79a7 */ /* 0x0001e2000810043f */
[----:B------:R-:W-:Y:S05]  /*4df0*/  @P1 BRA `(.L_x_25) ;  /* 0x0000000000041947 */ /* 0x000fea0003800000 */
[----:B------:R-:W-:Y:S01]  /*4e00*/  BPT.TRAP 0x1 ;  /* 0x000000040000795c */ /* 0x000fe20000300000 */
.L_x_25:
[----:B------:R-:W-:Y:S01]  /*4e10*/  UIADD3 UR12, UR12, 0x1, URZ ;  /* 0x000000010c0c7890 */ /* 0x000fe2000fffe03f */
[----:B------:R-:W-:Y:S01]  /*4e20*/  ISETP.GT.AND P2, PT, R4, 0x1, PT ;  /* 0x000000010400780c */ /* 0x000fe20003f44270 */
[----:B------:R-:W-:Y:S02]  /*4e30*/  VIADD R2, R2, 0x1 ;  /* 0x0000000102027836 */ /* 0x000fe40000000000 */
[----:B------:R-:W-:Y:S01]  /*4e40*/  UISETP.NE.AND UP0, UPT, UR12, 0xa, UPT ;  /* 0x0000000a0c00788c */ /* 0x000fe2000bf05270 */
[----:B------:R-:W-:Y:S02]  /*4e50*/  VIADD R4, R4, 0xffffffff ;  /* 0xffffffff04047836 */ /* 0x000fe40000000000 */
[C---:B------:R-:W-:Y:S01]  /*4e60*/  ISETP.NE.AND P1, PT, R2.reuse, 0xa, PT ;  /* 0x0000000a0200780c */ /* 0x040fe20003f25270 */
[----:B------:R-:W-:Y:S02]  /*4e70*/  USEL UR4, URZ, 0x1, UP0 ;  /* 0x000000013f047887 */ /* 0x000fe40008000000 */
[----:B------:R-:W-:Y:S01]  /*4e80*/  USEL UR12, UR12, URZ, UP0 ;  /* 0x0000003f0c0c7287 */ /* 0x000fe20008000000 */
[----:B------:R-:W-:-:S03]  /*4e90*/  SEL R2, R2, RZ, P1 ;  /* 0x000000ff02027207 */ /* 0x000fc60000800000 */
[----:B------:R-:W-:Y:S01]  /*4ea0*/  LOP3.LUT R3, R3, UR4, RZ, 0x3c, !PT ;  /* 0x0000000403037c12 */ /* 0x000fe2000f8e3cff */
[----:B------:R-:W-:Y:S07]  /*4eb0*/  @P2 BRA `(.L_x_26) ;  /* 0xffffffd400a42947 */ /* 0x000fee000383ffff */
.L_x_19:
[----:B01----:R-:W0:Y:S02]  /*4ec0*/  LDC R2, c[0x0][0x28c] ;  /* 0x0000a300ff027b82 */ /* 0x003e240000000800 */
[----:B0-----:R-:W-:-:S13]  /*4ed0*/  ISETP.GE.AND P1, PT, R2, 0x1, PT ;  /* 0x000000010200780c */ /* 0x001fda0003f26270 */
[----:B------:R-:W-:Y:S05]  /*4ee0*/  @!P1 BRA `(.L_x_27) ;  /* 0x0000000000409947 */ /* 0x000fea0003800000 */
[----:B------:R-:W-:Y:S05]  /*4ef0*/  @!P0 BRA `(.L_x_28) ;  /* 0x0000000000048947 */ /* 0x000fea0003800000 */
[----:B------:R-:W-:Y:S01]  /*4f00*/  BPT.TRAP 0x1 ;  /* 0x000000040000795c */ /* 0x000fe20000300000 */
.L_x_28:
[----:B------:R-:W-:Y:S01]  /*4f10*/  UISETP.LT.AND UP0, UPT, UR40, 0x1, UPT ;  /* 0x000000012800788c */ /* 0x000fe2000bf01270 */
[----:B------:R-:W-:-:S03]  /*4f20*/  ISETP.GT.U32.AND P0, PT, R19, 0x1, PT ;  /* 0x000000011300780c */ /* 0x000fc60003f04070 */
[----:B------:R-:W-:-:S04]  /*4f30*/  USEL UR6, UR40, 0x1, UP0 ;  /* 0x0000000128067887 */ /* 0x000fc80008000000 */
[----:B------:R-:W-:-:S04]  /*4f40*/  UIADD3 UR6, UR39, UR40, -UR6 ;  /* 0x0000002827067290 */ /* 0x000fc8000fffe806 */
[----:B------:R-:W-:-:S04]  /*4f50*/  UIMAD.WIDE.U32 UR4, UR6, -0x33333333, URZ ;  /* 0xcccccccd060478a5 */ /* 0x000fc8000f8e003f */
[----:B------:R-:W-:-:S04]  /*4f60*/  USHF.R.U32.HI UR4, URZ, 0x3, UR5 ;  /* 0x000000033f047899 */ /* 0x000fc80008011605 */
[----:B------:R-:W-:-:S06]  /*4f70*/  UIMAD UR6, UR4, -0xa, UR6 ;  /* 0xfffffff6040678a4 */ /* 0x000fcc000f8e0206 */
[----:B------:R-:W-:-:S04]  /*4f80*/  IMAD.U32 R2, RZ, RZ, UR6 ;  /* 0x00000006ff027e24 */ /* 0x000fc8000f8e00ff */
[----:B------:R-:W-:-:S04]  /*4f90*/  IMAD R0, R2, 0x8, R0 ;  /* 0x0000000802007824 */ /* 0x000fc800078e0200 */
[----:B------:R-:W-:-:S05]  /*4fa0*/  VIADD R0, R0, 0x50 ;  /* 0x0000005000007836 */ /* 0x000fca0000000000 */
[----:B------:R-:W-:-:S04]  /*4fb0*/  PRMT R0, RZ, 0x654, R0 ;  /* 0x00000654ff007816 */ /* 0x000fc80000000000 */
[----:B------:R0:W-:Y:S01]  /*4fc0*/  SYNCS.ARRIVE.TRANS64.RED.A1T0 RZ, [R0+URZ], RZ ;  /* 0x000000ff00ff79a7 */ /* 0x0001e2000810043f */
[----:B------:R-:W-:Y:S05]  /*4fd0*/  @P0 BRA `(.L_x_27) ;  /* 0x0000000000040947 */ /* 0x000fea0003800000 */
[----:B------:R-:W-:Y:S01]  /*4fe0*/  BPT.TRAP 0x1 ;  /* 0x000000040000795c */ /* 0x000fe20000300000 */
.L_x_27:
[----:B------:R-:W1:Y:S01]  /*4ff0*/  S2R R5, SR_TID.X ;  /* 0x0000000000057919 */ /* 0x000e620000002100 */
[----:B------:R-:W2:Y:S01]  /*5000*/  LDC R4, c[0x0][0x288] ;  /* 0x0000a200ff047b82 */ /* 0x000ea20000000800 */
[----:B------:R-:W-:Y:S01]  /*5010*/  SHF.R.S32.HI R20, RZ, 0x1f, R22 ;  /* 0x0000001fff147819 */ /* 0x000fe20000011416 */
[----:B------:R-:W-:Y:S01]  /*5020*/  ULDC.64 UR4, c[0x0][0x5d0] ;  /* 0x0001740000047ab9 */ /* 0x000fe20000000a00 */
[----:B------:R-:W-:Y:S01]  /*5030*/  UIADD3 UR39, UR40, UR39, URZ ;  /* 0x0000002728277290 */ /* 0x000fe2000fffe03f */
[----:B---3--:R-:W-:Y:S01]  /*5040*/  IMAD.MOV.U32 R166, RZ, RZ, -0x1 ;  /* 0xffffffffffa67424 */ /* 0x008fe200078e00ff */
[----:B------:R-:W-:Y:S02]  /*5050*/  UISETP.GE.U32.AND UP1, UPT, UR40, 0xa, UPT ;  /* 0x0000000a2800788c */ /* 0x000fe4000bf26070 */
[----:B------:R-:W-:-:S04]  /*5060*/  UISETP.GT.U32.AND UP0, UPT, UR39, 0x9, UPT ;  /* 0x000000092700788c */ /* 0x000fc8000bf04070 */
[----:B------:R-:W-:-:S04]  /*5070*/  UISETP.LT.U32.AND UP0, UPT, UR40, 0xa, UP0 ;  /* 0x0000000a2800788c */ /* 0x000fc80008701070 */
[----:B------:R-:W-:-:S04]  /*5080*/  USEL UR6, URZ, 0x1, !UP0 ;  /* 0x000000013f067887 */ /* 0x000fc8000c000000 */
[----:B------:R-:W-:Y:S01]  /*5090*/  ULOP3.LUT UR38, UR38, UR6, URZ, 0x3c, !UPT ;  /* 0x0000000626267292 */ /* 0x000fe2000f8e3c3f */
[--C-:B-1----:R-:W-:Y:S01]  /*50a0*/  SHF.R.U32.HI R2, RZ, 0x2, R5.reuse ;  /* 0x00000002ff027819 */ /* 0x102fe20000011605 */
[C---:B------:R-:W-:Y:S01]  /*50b0*/  IMAD.SHL.U32 R14, R5.reuse, 0x2, RZ ;  /* 0x00000002050e7824 */ /* 0x040fe200078e00ff */
[----:B------:R-:W-:Y:S02]  /*50c0*/  LOP3.LUT R13, R5, 0x60, RZ, 0xc0, !PT ;  /* 0x00000060050d7812 */ /* 0x000fe400078ec0ff */
[----:B------:R-:W-:Y:S02]  /*50d0*/  SHF.R.U32.HI R160, RZ, 0x7, R5 ;  /* 0x00000007ffa07819 */ /* 0x000fe40000011605 */
[----:B------:R-:W-:Y:S02]  /*50e0*/  LOP3.LUT R2, R2, 0x7, RZ, 0xc0, !PT ;  /* 0x0000000702027812 */ /* 0x000fe400078ec0ff */
[----:B------:R-:W-:Y:S02]  /*50f0*/  SHF.R.U32.HI R13, RZ, 0x1, R13 ;  /* 0x00000001ff0d7819 */ /* 0x000fe4000001160d */
[----:B------:R-:W-:-:S02]  /*5100*/  LOP3.LUT R160, R160, 0x1, RZ, 0xc0, !PT ;  /* 0x00000001a0a07812 */ /* 0x000fc400078ec0ff */
[----:B0-----:R-:W-:Y:S02]  /*5110*/  IADD3 R0, RZ, -R13, -R2 ;  /* 0x8000000dff007210 */ /* 0x001fe40007ffe802 */
[----:B------:R-:W-:Y:S01]  /*5120*/  LOP3.LUT R3, R5, 0x3, RZ, 0xc0, !PT ;  /* 0x0000000305037812 */ /* 0x000fe200078ec0ff */
[C---:B------:R-:W-:Y:S02]  /*5130*/  IMAD.SHL.U32 R12, R160.reuse, 0x40, RZ ;  /* 0x00000040a00c7824 */ /* 0x040fe400078e00ff */
[----:B------:R-:W-:Y:S02]  /*5140*/  IMAD R160, R160, -0x40, R0 ;  /* 0xffffffc0a0a07824 */ /* 0x000fe400078e0200 */
[----:B-----5:R-:W-:Y:S01]  /*5150*/  IMAD.SHL.U32 R0, R152, 0x200, RZ ;  /* 0x0000020098007824 */ /* 0x020fe200078e00ff */
[----:B------:R-:W-:Y:S01]  /*5160*/  LOP3.LUT R12, R12, 0x40, R2, 0xe2, !PT ;  /* 0x000000400c0c7812 */ /* 0x000fe200078ee202 */
[----:B------:R-:W-:Y:S02]  /*5170*/  IMAD R2, R20, UR4, RZ ;  /* 0x0000000414027c24 */ /* 0x000fe4000f8e02ff */
[----:B--2---:R-:W-:Y:S01]  /*5180*/  IMAD R3, R3, -0x2, R4 ;  /* 0xfffffffe03037824 */ /* 0x004fe200078e0204 */
[----:B------:R-:W-:Y:S01]  /*5190*/  LOP3.LUT R14, R0, 0x6, R14, 0xf8, !PT ;  /* 0x00000006000e7812 */ /* 0x000fe200078ef80e */
[----:B------:R-:W-:Y:S01]  /*51a0*/  IMAD R2, R22, UR5, R2 ;  /* 0x0000000516027c24 */ /* 0x000fe2000f8e0202 */
[----:B------:R-:W-:Y:S01]  /*51b0*/  ISETP.GE.AND P0, PT, R0, R4, PT ;  /* 0x000000040000720c */ /* 0x000fe20003f06270 */
[----:B------:R-:W-:Y:S01]  /*51c0*/  IMAD.IADD R0, R3, 0x1, -R0 ;  /* 0x0000000103007824 */ /* 0x000fe200078e0a00 */
[----:B------:R-:W-:-:S02]  /*51d0*/  SHF.R.S32.HI R15, RZ, 0x1f, R14 ;  /* 0x0000001fff0f7819 */ /* 0x000fc4000001140e */
[----:B------:R-:W-:Y:S01]  /*51e0*/  LOP3.LUT R12, R12, R13, RZ, 0xfc, !PT ;  /* 0x0000000d0c0c7212 */ /* 0x000fe200078efcff */
[----:B------:R-:W-:Y:S02]  /*51f0*/  IMAD.MOV.U32 R13, RZ, RZ, RZ ;  /* 0x000000ffff0d7224 */ /* 0x000fe400078e00ff */
[----:B------:R-:W-:Y:S01]  /*5200*/  IMAD.WIDE.U32 R4, R22, UR4, R14 ;  /* 0x0000000416047c25 */ /* 0x000fe2000f8e000e */
[----:B------:R-:W-:-:S03]  /*5210*/  ULDC UR4, c[0x0][0x284] ;  /* 0x0000a10000047ab9 */ /* 0x000fc60000000800 */
[----:B------:R-:W-:Y:S02]  /*5220*/  IMAD.IADD R5, R5, 0x1, R2 ;  /* 0x0000000105057824 */ /* 0x000fe400078e0202 */
[C---:B------:R-:W-:Y:S02]  /*5230*/  IMAD R2, R23.reuse, 0xc0, RZ ;  /* 0x000000c017027824 */ /* 0x040fe400078e02ff */
[----:B------:R-:W-:-:S03]  /*5240*/  IMAD.WIDE R12, R23, 0xc0, R12 ;  /* 0x000000c0170c7825 */ /* 0x000fc600078e020c */
[C---:B------:R-:W-:Y:S02]  /*5250*/  ISETP.GE.OR P0, PT, R2.reuse, UR4, P0 ;  /* 0x0000000402007c0c */ /* 0x040fe40008706670 */
[----:B------:R-:W-:Y:S01]  /*5260*/  IADD3 R160, -R2, UR4, R160 ;  /* 0x0000000402a07c10 */ /* 0x000fe2000fffe1a0 */
[----:B------:R-:W-:-:S04]  /*5270*/  UIMAD.WIDE.U32 UR4, UR39, -0x33333333, URZ ;  /* 0xcccccccd270478a5 */ /* 0x000fc8000f8e003f */
[----:B------:R-:W-:-:S04]  /*5280*/  USHF.R.U32.HI UR4, URZ, 0x3, UR5 ;  /* 0x000000033f047899 */ /* 0x000fc80008011605 */
[----:B------:R-:W-:Y:S02]  /*5290*/  UIMAD UR39, UR4, -0xa, UR39 ;  /* 0xfffffff6042778a4 */ /* 0x000fe4000f8e0227 */
[----:B------:R-:W-:Y:S01]  /*52a0*/  @UP1 ULOP3.LUT UR38, UR38, 0x1, UR4, 0x78, !UPT ;  /* 0x0000000126261892 */ /* 0x000fe2000f8e7804 */
[----:B------:R-:W-:Y:S11]  /*52b0*/  @P0 BRA `(.L_x_29) ;  /* 0x000001b000f40947 */ /* 0x000ff60003800000 */
[----:B------:R-:W0:Y:S01]  /*52c0*/  LDC.64 R2, c[0x0][0x5c8] ;  /* 0x00017200ff027b82 */ /* 0x000e220000000a00 */
[----:B------:R-:W-:Y:S01]  /*52d0*/  ULDC.64 UR4, c[0x0][0x5c0] ;  /* 0x0001700000047ab9 */ /* 0x000fe20000000a00 */
[----:B------:R-:W-:Y:S01]  /*52e0*/  BSSY B0, `(.L_x_29) ;  /* 0x0001b3a000007945 */ /* 0x000fe20003800000 */
[-C--:B0-----:R-:W-:Y:S01]  /*52f0*/  IMAD R6, R13, R2.reuse, RZ ;  /* 0x000000020d067224 */ /* 0x081fe200078e02ff */
[----:B------:R-:W-:Y:S01]  /*5300*/  SHF.L.U64.HI R9, R2, 0x3, R3 ;  /* 0x0000000302097819 */ /* 0x000fe20000010203 */
[----:B------:R-:W-:-:S04]  /*5310*/  IMAD.WIDE.U32 R4, R12, R2, R4 ;  /* 0x000000020c047225 */ /* 0x000fc800078e0004 */
[----:B------:R-:W-:Y:S01]  /*5320*/  IMAD R6, R12, R3, R6 ;  /* 0x000000030c067224 */ /* 0x000fe200078e0206 */
[----:B------:R-:W-:Y:S01]  /*5330*/  IADD3 R4, P0, R4, UR4, RZ ;  /* 0x0000000404047c10 */ /* 0x000fe2000ff1e0ff */
[----:B------:R-:W-:Y:S02]  /*5340*/  IMAD.SHL.U32 R8, R2, 0x8, RZ ;  /* 0x0000000802087824 */ /* 0x000fe400078e00ff */
[----:B------:R-:W-:-:S03]  /*5350*/  IMAD.IADD R6, R5, 0x1, R6 ;  /* 0x0000000105067824 */ /* 0x000fc600078e0206 */
[-C--:B------:R-:W-:Y:S02]  /*5360*/  IADD3 R10, P1, R8, R4.reuse, RZ ;  /* 0x00000004080a7210 */ /* 0x080fe40007f3e0ff */
[----:B------:R-:W-:Y:S02]  /*5370*/  IADD3.X R5, R6, UR5, RZ, P0, !PT ;  /* 0x0000000506057c10 */ /* 0x000fe400087fe4ff */
[----:B------:R-:W-:-:S03]  /*5380*/  LEA R6, P0, R2, R4, 0x7 ;  /* 0x0000000402067211 */ /* 0x000fc600078038ff */
[----:B------:R-:W-:Y:S01]  /*5390*/  IMAD.X R11, R9, 0x1, R5, P1 ;  /* 0x00000001090b7824 */ /* 0x000fe200008e0605 */
[----:B------:R-:W-:Y:S02]  /*53a0*/  LEA.HI.X R7, R2, R5, R3, 0x7, P0 ;  /* 0x0000000502077211 */ /* 0x000fe400000f3c03 */
[----:B------:R-:W-:Y:S02]  /*53b0*/  ISETP.NE.AND P0, PT, R18, RZ, PT ;  /* 0x000000ff1200720c */ /* 0x000fe40003f05270 */
[----:B------:R-:W-:-:S05]  /*53c0*/  IADD3 R8, P2, R8, R6, RZ ;  /* 0x0000000608087210 */ /* 0x000fca0007f5e0ff */
[----:B------:R-:W-:-:S06]  /*53d0*/  IMAD.X R9, R9, 0x1, R7, P2 ;  /* 0x0000000109097824 */ /* 0x000fcc00010e0607 */
[----:B------:R-:W-:Y:S05]  /*53e0*/  @!P0 BRA `(.L_x_30) ;  /* 0x0000013800948947 */ /* 0x000fea0003800000 */
[----:B------:R-:W0:Y:S01]  /*53f0*/  LDC.64 R152, c[0x0][0x5b0] ;  /* 0x00016c00ff987b82 */ /* 0x000e220000000a00 */
[----:B------:R-:W-:Y:S01]  /*5400*/  ULDC.64 UR4, c[0x0][0x5b8] ;  /* 0x00016e0000047ab9 */ /* 0x000fe20000000a00 */
[----:B------:R-:W-:Y:S01]  /*5410*/  ISETP.GE.AND P3, PT, R160, 0x1, PT ;  /* 0x00000001a000780c */ /* 0x000fe20003f66270 */
[----:B------:R-:W-:Y:S01]  /*5420*/  IMAD R20, R20, UR4, RZ ;  /* 0x0000000414147c24 */ /* 0x000fe2000f8e02ff */
[----:B------:R-:W-:Y:S01]  /*5430*/  BSSY B1, `(.L_x_31) ;  /* 0x000000e000017945 */ /* 0x000fe20003800000 */
[----:B------:R-:W-:Y:S01]  /*5440*/  IMAD.WIDE.U32 R158, R22, UR4, R14 ;  /* 0x00000004169e7c25 */ /* 0x000fe2000f8e000e */
[----:B------:R-:W-:Y:S02]  /*5450*/  ISETP.LT.OR P1, PT, R0, 0x1, !P3 ;  /* 0x000000010000780c */ /* 0x000fe40005f21670 */
[----:B------:R-:W1:Y:S01]  /*5460*/  LDC.64 R154, c[0x0][0x5a8] ;  /* 0x00016a00ff9a7b82 */ /* 0x000e620000000a00 */
[----:B------:R-:W-:Y:S02]  /*5470*/  IMAD R22, R22, UR5, R20 ;  /* 0x0000000516167c24 */ /* 0x000fe4000f8e0214 */
[----:B------:R-:W-:-:S02]  /*5480*/  IMAD.MOV.U32 R156, RZ, RZ, R158 ;  /* 0x000000ffff9c7224 */ /* 0x000fc400078e009e */
[----:B------:R-:W-:Y:S02]  /*5490*/  IMAD.IADD R157, R159, 0x1, R22 ;  /* 0x000000019f9d7824 */ /* 0x000fe400078e0216 */
[-C--:B0-----:R-:W-:Y:S02]  /*54a0*/  IMAD R14, R13, R152.reuse, RZ ;  /* 0x000000980d0e7224 */ /* 0x081fe400078e02ff */
[----:B------:R-:W-:-:S04]  /*54b0*/  IMAD.WIDE.U32 R2, R12, R152, R156 ;  /* 0x000000980c027225 */ /* 0x000fc800078e009c */
[----:B------:R-:W-:Y:S01]  /*54c0*/  IMAD R14, R12, R153, R14 ;  /* 0x000000990c0e7224 */ /* 0x000fe200078e020e */
[----:B-1----:R-:W-:-:S04]  /*54d0*/  IADD3 R22, P0, R2, R154, RZ ;  /* 0x0000009a02167210 */ /* 0x002fc80007f1e0ff */
[----:B------:R-:W-:Y:S01]  /*54e0*/  IADD3.X R23, R155, R3, R14, P0, !PT ;  /* 0x000000039b177210 */ /* 0x000fe200007fe40e */
[----:B------:R-:W-:Y:S08]  /*54f0*/  @P1 BRA `(.L_x_32) ;  /* 0x0000000000041947 */ /* 0x000ff00003800000 */
[----:B------:R0:W5:Y:S02]  /*5500*/  LDG.E.U8 R16, desc[UR36][R22.64] ;  /* 0x0000002416107981 */ /* 0x000164000c1e1100 */
.L_x_32:
[----:B------:R-:W-:Y:S05]  /*5510*/  BSYNC B1 ;  /* 0x0000000000017941 */ /* 0x000fea0003800000 */
.L_x_31:
[----:B------:R-:W2:Y:S01]  /*5520*/  LDL.LU R3, [R1+0x400] ;  /* 0x0004000001037983 */ /* 0x000ea20000300800 */
[----:B-----5:R-:W-:Y:S01]  /*5530*/  LOP3.LUT R2, R16, 0xffff, RZ, 0xc0, !PT ;  /* 0x0000ffff10027812 */ /* 0x020fe200078ec0ff */
[----:B------:R-:W-:Y:S01]  /*5540*/  IMAD.SHL.U32 R162, R152, 0x8, RZ ;  /* 0x0000000898a27824 */ /* 0x000fe200078e00ff */
[----:B------:R-:W-:Y:S01]  /*5550*/  ISETP.LT.OR P4, PT, R0, 0x2, !P3 ;  /* 0x000000020000780c */ /* 0x000fe20005f81670 */
[----:B------:R-:W-:Y:S01]  /*5560*/  BSSY B1, `(.L_x_33) ;  /* 0x000000d000017945 */ /* 0x000fe20003800000 */
[----:B------:R-:W-:Y:S02]  /*5570*/  PRMT R2, R2, 0x8880, RZ ;  /* 0x0000888002027816 */ /* 0x000fe400000000ff */
[----:B------:R-:W-:-:S03]  /*5580*/  SHF.L.U64.HI R163, R152, 0x3, R153 ;  /* 0x0000000398a37819 */ /* 0x000fc60000010299 */
[----:B------:R-:W-:Y:S02]  /*5590*/  IMAD R2, R2, R18, RZ ;  /* 0x0000001202027224 */ /* 0x000fe400078e02ff */
[----:B------:R-:W-:-:S04]  /*55a0*/  IMAD.WIDE.U32 R20, R12, R152, R162 ;  /* 0x000000980c147225 */ /* 0x000fc800078e00a2 */
[----:B------:R-:W-:Y:S02]  /*55b0*/  IMAD.IADD R14, R14, 0x1, R21 ;  /* 0x000000010e0e7824 */ /* 0x000fe400078e0215 */
[----:B--2---:R-:W-:-:S05]  /*55c0*/  @!P1 IMAD R3, R3, R17, R2 ;  /* 0x0000001103039224 */ /* 0x004fca00078e0202 */
[----:B------:R1:W-:Y:S01]  /*55d0*/  @!P1 STG.E.U8 desc[UR36][R4.64], R3 ;  /* 0x0000000304009986 */ /* 0x0003e2000c101124 */
[----:B------:R-:W-:Y:S01]  /*55e0*/  IADD3 R20, P2, P1, R158, R154, R20 ;  /* 0x0000009a9e147210 */ /* 0x000fe2000795e014 */
[----:B------:R-:W-:-:S12]  /*55f0*/  @P4 BRA `(.L_x_34) ;  /* 0x00000000000c4947 */ /* 0x000fd80003800000 */
[----:B------:R-:W2:Y:S02]  /*5600*/  LDG.E.U8 R16, desc[UR36][R22.64+0x1] ;  /* 0x0000012416107981 */ /* 0x000ea4000c1e1100 */
[----:B--2---:R-:W-:-:S05]  /*5610*/  PRMT R2, R16, 0x8880, RZ ;  /* 0x0000888010027816 */ /* 0x004fca00000000ff */
[----:B------:R-:W-:-:S07]  /*5620*/  IMAD R2, R2, R18, RZ ;  /* 0x0000001202027224 */ /* 0x000fce00078e02ff */
.L_x_34:
[----:B------:R-:W-:Y:S05]  /*5630*/  BSYNC B1 ;  /* 0x0000000000017941 */ /* 0x000fea0003800000 */
.L_x_33:
[----:B-1----:R-:W2:Y:S01]  /*5640*/  LDL.LU R3, [R1+0x404] ;  /* 0x0004040001037983 */ /* 0x002ea20000300800 */
[----:B------:R-:W-:Y:S01]  /*5650*/  ISETP.GE.AND P0, PT, R160, 0x9, PT ;  /* 0x00000009a000780c */ /* 0x000fe20003f06270 */
[----:B------:R-:W-:Y:S01]  /*5660*/  BSSY B1, `(.L_x_35) ;  /* 0x000000c000017945 */ /* 0x000fe20003800000 */
[----:B------:R-:W-:Y:S02]  /*5670*/  IADD3.X R21, R157, R155, R14, P2, P1 ;  /* 0x0000009b9d157210 */ /* 0x000fe400017e240e */
[C---:B------:R-:W-:Y:S02]  /*5680*/  ISETP.LT.OR P5, PT, R0.reuse, 0x1, !P0 ;  /* 0x000000010000780c */ /* 0x040fe400047a1670 */
[C---:B------:R-:W-:Y:S02]  /*5690*/  ISETP.LT.OR P1, PT, R0.reuse, 0x9, !P3 ;  /* 0x000000090000780c */ /* 0x040fe40005f21670 */
[----:B------:R-:W-:Y:S01]  /*56a0*/  ISETP.LT.OR P2, PT, R0, 0xa, !P3 ;  /* 0x0000000a0000780c */ /* 0x000fe20005f41670 */
[----:B--2---:R-:W-:-:S05]  /*56b0*/  @!P4 IMAD R3, R3, R17, R2 ;  /* 0x000000110303c224 */ /* 0x004fca00078e0202 */
[----:B------:R1:W-:Y:S01]  /*56c0*/  @!P4 STG.E.U8 desc[UR36][R4.64+0x1], R3 ;  /* 0x000001030400c986 */ /* 0x0003e2000c101124 */
[----:B------:R-:W-:Y:S02]  /*56d0*/  ISETP.LT.OR P4, PT, R0, 0x2, !P0 ;  /* 0x000000020000780c */ /* 0x000fe40004781670 */
[----:B------:R-:W-:Y:S11]  /*56e0*/  @P5 BRA `(.L_x_36) ;  /* 0x00000000000c5947 */ /* 0x000ff60003800000 */
[----:B------:R-:W2:Y:S02]  /*56f0*/  LDG.E.U8 R16, desc[UR36][R20.64] ;  /* 0x0000002414107981 */ /* 0x000ea4000c1e1100 */
[----:B--2---:R-:W-:-:S05]  /*5700*/  PRMT R2, R16, 0x8880, RZ ;  /* 0x0000888010027816 */ /* 0x004fca00000000ff */
[----:B------:R-:W-:-:S07]  /*5710*/  IMAD R2, R2, R18, RZ ;  /* 0x0000001202027224 */ /* 0x000fce00078e02ff */
.L_x_36:
[----:B------:R-:W-:Y:S05]  /*5720*/  BSYNC B1 ;  /* 0x0000000000017941 */ /* 0x000fea0003800000 */
.L_x_35:
[----:B-1----:R-:W2:Y:S01]  /*5730*/  LDL.LU R3, [R1+0x408] ;  /* 0x0004080001037983 */ /* 0x002ea20000300800 */
[----:B------:R-:W-:Y:S01]  /*5740*/  BSSY B1, `(.L_x_37) ;  /* 0x0000007000017945 */ /* 0x000fe20003800000 */
[----:B--2---:R-:W-:-:S05]  /*5750*/  @!P5 IMAD R3, R3, R17, R2 ;  /* 0x000000110303d224 */ /* 0x004fca00078e0202 */
[----:B------:R1:W-:Y:S01]  /*5760*/  @!P5 STG.E.U8 desc[UR36][R10.64], R3 ;  /* 0x000000030a00d986 */ /* 0x0003e2000c101124 */
[----:B------:R-:W-:Y:S05]  /*5770*/  @P4 BRA `(.L_x_38) ;  /* 0x00000000000c4947 */ /* 0x000fea0003800000 */
[----:B------:R-:W2:Y:S02]  /*5780*/  LDG.E.U8 R16, desc[UR36][R20.64+0x1] ;  /* 0x0000012414107981 */ /* 0x000ea4000c1e1100 */
[----:B--2---:R-:W-:-:S05]  /*5790*/  PRMT R2, R16, 0x8880, RZ ;  /* 0x0000888010027816 */ /* 0x004fca00000000ff */
[----:B------:R-:W-:-:S07]  /*57a0*/  IMAD R2, R2, R18, RZ ;  /* 0x0000001202027224 */ /* 0x000fce00078e02ff */
.L_x_38:
[----:B------:R-:W-:Y:S05]  /*57b0*/  BSYNC B1 ;  /* 0x0000000000017941 */ /* 0x000fea0003800000 */
.L_x_37:
        /* <DEDUP_REMOVED lines=8> */
.L_x_40:
[----:B------:R-:W-:Y:S05]  /*5840*/  BSYNC B1 ;  /* 0x0000000000017941 */ /* 0x000fea0003800000 */
.L_x_39:
        /* <DEDUP_REMOVED lines=8> */
.L_x_42:
[----:B------:R-:W-:Y:S05]  /*58d0*/  BSYNC B1 ;  /* 0x0000000000017941 */ /* 0x000fea0003800000 */
.L_x_41:
[----:B-1----:R-:W2:Y:S01]  /*58e0*/  LDL.LU R3, [R1+0x414] ;  /* 0x0004140001037983 */ /* 0x002ea20000300800 */
[C---:B------:R-:W-:Y:S01]  /*58f0*/  ISETP.LT.OR P1, PT, R0.reuse, 0x9, !P0 ;  /* 0x000000090000780c */ /* 0x040fe20004721670 */
[----:B------:R-:W-:Y:S01]  /*5900*/  BSSY B1, `(.L_x_43) ;  /* 0x000000a000017945 */ /* 0x000fe20003800000 */
        /* <DEDUP_REMOVED lines=9> */
.L_x_44:
[----:B------:R-:W-:Y:S05]  /*59a0*/  BSYNC B1 ;  /* 0x0000000000017941 */ /* 0x000fea0003800000 */
.L_x_43:
        /* <DEDUP_REMOVED lines=8> */
.L_x_46:
[----:B------:R-:W-:Y:S05]  /*5a30*/  BSYNC B1 ;  /* 0x0000000000017941 */ /* 0x000fea0003800000 */
.L_x_45:
        /* <DEDUP_REMOVED lines=8> */
.L_x_48:
[----:B------:R-:W-:Y:S05]  /*5ac0*/  BSYNC B1 ;  /* 0x0000000000017941 */ /* 0x000fea0003800000 */
.L_x_47:
        /* <DEDUP_REMOVED lines=8> */
.L_x_50:
[----:B------:R-:W-:Y:S05]  /*5b50*/  BSYNC B1 ;  /* 0x0000000000017941 */ /* 0x000fea0003800000 */
.L_x_49:
        /* <DEDUP_REMOVED lines=12> */
.L_x_52:
[----:B------:R-:W-:Y:S05]  /*5c20*/  BSYNC B1 ;  /* 0x0000000000017941 */ /* 0x000fea0003800000 */
.L_x_51:
        /* <DEDUP_REMOVED lines=8> */
.L_x_54:
[----:B------:R-:W-:Y:S05]  /*5cb0*/  BSYNC B1 ;  /* 0x0000000000017941 */ /* 0x000fea0003800000 */
.L_x_53:
        /* <DEDUP_REMOVED lines=8> */
.L_x_56:
[----:B------:R-:W-:Y:S05]  /*5d40*/  BSYNC B1 ;  /* 0x0000000000017941 */ /* 0x000fea0003800000 */
.L_x_55:
        /* <DEDUP_REMOVED lines=8> */
.L_x_58:
[----:B------:R-:W-:Y:S05]  /*5dd0*/  BSYNC B1 ;  /* 0x0000000000017941 */ /* 0x000fea0003800000 */
.L_x_57:
        /* <DEDUP_REMOVED lines=12> */
.L_x_60:
[----:B------:R-:W-:Y:S05]  /*5ea0*/  BSYNC B1 ;  /* 0x0000000000017941 */ /* 0x000fea0003800000 */
.L_x_59:
        /* <DEDUP_REMOVED lines=8> */
.L_x_62:
[----:B------:R-:W-:Y:S05]  /*5f30*/  BSYNC B1 ;  /* 0x0000000000017941 */ /* 0x000fea0003800000 */
.L_x_61:
        /* <DEDUP_REMOVED lines=8> */
.L_x_64:
[----:B------:R-:W-:Y:S05]  /*5fc0*/  BSYNC B1 ;  /* 0x0000000000017941 */ /* 0x000fea0003800000 */
.L_x_63:
        /* <DEDUP_REMOVED lines=8> */
.L_x_66:
[----:B------:R-:W-:Y:S05]  /*6050*/  BSYNC B1 ;  /* 0x0000000000017941 */ /* 0x000fea0003800000 */
.L_x_65:
        /* <DEDUP_REMOVED lines=12> */
.L_x_68:
[----:B------:R-:W-:Y:S05]  /*6120*/  BSYNC B1 ;  /* 0x0000000000017941 */ /* 0x000fea0003800000 */
.L_x_67:
        /* <DEDUP_REMOVED lines=8> */
.L_x_70:
[----:B------:R-:W-:Y:S05]  /*61b0*/  BSYNC B1 ;  /* 0x0000000000017941 */ /* 0x000fea0003800000 */
.L_x_69:
        /* <DEDUP_REMOVED lines=8> */
.L_x_72:
[----:B------:R-:W-:Y:S05]  /*6240*/  BSYNC B1 ;  /* 0x0000000000017941 */ /* 0x000fea0003800000 */
.L_x_71:
        /* <DEDUP_REMOVED lines=8> */
.L_x_74:
[----:B------:R-:W-:Y:S05]  /*62d0*/  BSYNC B1 ;  /* 0x0000000000017941 */ /* 0x000fea0003800000 */
.L_x_73:
        /* <DEDUP_REMOVED lines=12> */
.L_x_76:
[----:B------:R-:W-:Y:S05]  /*63a0*/  BSYNC B1 ;  /* 0x0000000000017941 */ /* 0x000fea0003800000 */
.L_x_75:
        /* <DEDUP_REMOVED lines=8> */
.L_x_78:
[----:B------:R-:W-:Y:S05]  /*6430*/  BSYNC B1 ;  /* 0x0000000000017941 */ /* 0x000fea0003800000 */
.L_x_77:
        /* <DEDUP_REMOVED lines=8> */
.L_x_80:
[----:B------:R-:W-:Y:S05]  /*64c0*/  BSYNC B1 ;  /* 0x0000000000017941 */ /* 0x000fea0003800000 */
.L_x_79:
        /* <DEDUP_REMOVED lines=8> */
.L_x_82:
[----:B------:R-:W-:Y:S05]  /*6550*/  BSYNC B1 ;  /* 0x0000000000017941 */ /* 0x000fea0003800000 */
.L_x_81:
        /* <DEDUP_REMOVED lines=12> */
.L_x_84:
[----:B------:R-:W-:Y:S05]  /*6620*/  BSYNC B1 ;  /* 0x0000000000017941 */ /* 0x000fea0003800000 */
.L_x_83:
        /* <DEDUP_REMOVED lines=8> */
.L_x_86:
[----:B------:R-:W-:Y:S05]  /*66b0*/  BSYNC B1 ;  /* 0x0000000000017941 */ /* 0x000fea0003800000 */
.L_x_85:
        /* <DEDUP_REMOVED lines=8> */
.L_x_88:
[----:B------:R-:W-:Y:S05]  /*6740*/  BSYNC B1 ;  /* 0x0000000000017941 */ /* 0x000fea0003800000 */
.L_x_87:
        /* <DEDUP_REMOVED lines=8> */
.L_x_90:
[----:B------:R-:W-:Y:S05]  /*67d0*/  BSYNC B1 ;  /* 0x0000000000017941 */ /* 0x000fea0003800000 */
.L_x_89:
        /* <DEDUP_REMOVED lines=12> */
.L_x_92:
[----:B------:R-:W-:Y:S05]  /*68a0*/  BSYNC B1 ;  /* 0x0000000000017941 */ /* 0x000fea0003800000 */
.L_x_91:
        /* <DEDUP_REMOVED lines=8> */
.L_x_94:
[----:B------:R-:W-:Y:S05]  /*6930*/  BSYNC B1 ;  /* 0x0000000000017941 */ /* 0x000fea0003800000 */
.L_x_93:
        /* <DEDUP_REMOVED lines=8> */
.L_x_96:
[----:B------:R-:W-:Y:S05]  /*69c0*/  BSYNC B1 ;  /* 0x0000000000017941 */ /* 0x000fea0003800000 */
.L_x_95:
        /* <DEDUP_REMOVED lines=8> */
.L_x_98:
[----:B------:R-:W-:Y:S05]  /*6a50*/  BSYNC B1 ;  /* 0x0000000000017941 */ /* 0x000fea0003800000 */
.L_x_97:
        /* <DEDUP_REMOVED lines=12> */
.L_x_100:
[----:B------:R-:W-:Y:S05]  /*6b20*/  BSYNC B1 ;  /* 0x0000000000017941 */ /* 0x000fea0003800000 */
.L_x_99:
        /* <DEDUP_REMOVED lines=8> */
.L_x_102:
[----:B------:R-:W-:Y:S05]  /*6bb0*/  BSYNC B1 ;  /* 0x0000000000017941 */ /* 0x000fea0003800000 */
.L_x_101:
        /* <DEDUP_REMOVED lines=8> */
.L_x_104:
[----:B------:R-:W-:Y:S05]  /*6c40*/  BSYNC B1 ;  /* 0x0000000000017941 */ /* 0x000fea0003800000 */
.L_x_103:
        /* <DEDUP_REMOVED lines=8> */
.L_x_106:
[----:B------:R-:W-:Y:S05]  /*6cd0*/  BSYNC B1 ;  /* 0x0000000000017941 */ /* 0x000fea0003800000 */
.L_x_105:
        /* <DEDUP_REMOVED lines=12> */
.L_x_108:
[----:B------:R-:W-:Y:S05]  /*6da0*/  BSYNC B1 ;  /* 0x0000000000017941 */ /* 0x000fea0003800000 */
.L_x_107:
        /* <DEDUP_REMOVED lines=8> */
.L_x_110:
[----:B------:R-:W-:Y:S05]  /*6e30*/  BSYNC B1 ;  /* 0x0000000000017941 */ /* 0x000fea0003800000 */
.L_x_109:
        /* <DEDUP_REMOVED lines=8> */
.L_x_112:
[----:B------:R-:W-:Y:S05]  /*6ec0*/  BSYNC B1 ;  /* 0x0000000000017941 */ /* 0x000fea0003800000 */
.L_x_111:
        /* <DEDUP_REMOVED lines=8> */
.L_x_114:
[----:B------:R-:W-:Y:S05]  /*6f50*/  BSYNC B1 ;  /* 0x0000000000017941 */ /* 0x000fea0003800000 */
.L_x_113:
        /* <DEDUP_REMOVED lines=12> */
.L_x_116:
[----:B------:R-:W-:Y:S05]  /*7020*/  BSYNC B1 ;  /* 0x0000000000017941 */ /* 0x000fea0003800000 */
.L_x_115:
        /* <DEDUP_REMOVED lines=8> */
.L_x_118:
[----:B------:R-:W-:Y:S05]  /*70b0*/  BSYNC B1 ;  /* 0x0000000000017941 */ /* 0x000fea0003800000 */
.L_x_117:
        /* <DEDUP_REMOVED lines=8> */
.L_x_120:
[----:B------:R-:W-:Y:S05]  /*7140*/  BSYNC B1 ;  /* 0x0000000000017941 */ /* 0x000fea0003800000 */
.L_x_119:
        /* <DEDUP_REMOVED lines=8> */
.L_x_122:
[----:B------:R-:W-:Y:S05]  /*71d0*/  BSYNC B1 ;  /* 0x0000000000017941 */ /* 0x000fea0003800000 */
.L_x_121:
        /* <DEDUP_REMOVED lines=12> */
.L_x_124:
[----:B------:R-:W-:Y:S05]  /*72a0*/  BSYNC B1 ;  /* 0x0000000000017941 */ /* 0x000fea0003800000 */
.L_x_123:
        /* <DEDUP_REMOVED lines=8> */
.L_x_126:
[----:B------:R-:W-:Y:S05]  /*7330*/  BSYNC B1 ;  /* 0x0000000000017941 */ /* 0x000fea0003800000 */
.L_x_125:
        /* <DEDUP_REMOVED lines=8> */
.L_x_128:
[----:B------:R-:W-:Y:S05]  /*73c0*/  BSYNC B1 ;  /* 0x0000000000017941 */ /* 0x000fea0003800000 */
.L_x_127:
        /* <DEDUP_REMOVED lines=8> */
.L_x_130:
[----:B------:R-:W-:Y:S05]  /*7450*/  BSYNC B1 ;  /* 0x0000000000017941 */ /* 0x000fea0003800000 */
.L_x_129:
        /* <DEDUP_REMOVED lines=12> */
.L_x_132:
[----:B------:R-:W-:Y:S05]  /*7520*/  BSYNC B1 ;  /* 0x0000000000017941 */ /* 0x000fea0003800000 */
.L_x_131:
        /* <DEDUP_REMOVED lines=8> */
.L_x_134:
[----:B------:R-:W-:Y:S05]  /*75b0*/  BSYNC B1 ;  /* 0x0000000000017941 */ /* 0x000fea0003800000 */
.L_x_133:
        /* <DEDUP_REMOVED lines=8> */
.L_x_136:
[----:B------:R-:W-:Y:S05]  /*7640*/  BSYNC B1 ;  /* 0x0000000000017941 */ /* 0x000fea0003800000 */
.L_x_135:
        /* <DEDUP_REMOVED lines=8> */
.L_x_138:
[----:B------:R-:W-:Y:S05]  /*76d0*/  BSYNC B1 ;  /* 0x0000000000017941 */ /* 0x000fea0003800000 */
.L_x_137:
        /* <DEDUP_REMOVED lines=12> */
.L_x_140:
[----:B------:R-:W-:Y:S05]  /*77a0*/  BSYNC B1 ;  /* 0x0000000000017941 */ /* 0x000fea0003800000 */
.L_x_139:
        /* <DEDUP_REMOVED lines=8> */
.L_x_142:
[----:B------:R-:W-:Y:S05]  /*7830*/  BSYNC B1 ;  /* 0x0000000000017941 */ /* 0x000fea0003800000 */
.L_x_141:
        /* <DEDUP_REMOVED lines=8> */
.L_x_144:
[----:B------:R-:W-:Y:S05]  /*78c0*/  BSYNC B1 ;  /* 0x0000000000017941 */ /* 0x000fea0003800000 */
.L_x_143:
        /* <DEDUP_REMOVED lines=8> */
.L_x_146:
[----:B------:R-:W-:Y:S05]  /*7950*/  BSYNC B1 ;  /* 0x0000000000017941 */ /* 0x000fea0003800000 */
.L_x_145:
        /* <DEDUP_REMOVED lines=12> */
.L_x_148:
[----:B------:R-:W-:Y:S05]  /*7a20*/  BSYNC B1 ;  /* 0x0000000000017941 */ /* 0x000fea0003800000 */
.L_x_147:
        /* <DEDUP_REMOVED lines=8> */
.L_x_150:
[----:B------:R-:W-:Y:S05]  /*7ab0*/  BSYNC B1 ;  /* 0x0000000000017941 */ /* 0x000fea0003800000 */
.L_x_149:
        /* <DEDUP_REMOVED lines=8> */
.L_x_152:
[----:B------:R-:W-:Y:S05]  /*7b40*/  BSYNC B1 ;  /* 0x0000000000017941 */ /* 0x000fea0003800000 */
.L_x_151:
        /* <DEDUP_REMOVED lines=8> */
.L_x_154:
[----:B------:R-:W-:Y:S05]  /*7bd0*/  BSYNC B1 ;  /* 0x0000000000017941 */ /* 0x000fea0003800000 */
.L_x_153:
        /* <DEDUP_REMOVED lines=12> */
.L_x_156:
[----:B------:R-:W-:Y:S05]  /*7ca0*/  BSYNC B1 ;  /* 0x0000000000017941 */ /* 0x000fea0003800000 */
.L_x_155:
        /* <DEDUP_REMOVED lines=8> */
.L_x_158:
[----:B------:R-:W-:Y:S05]  /*7d30*/  BSYNC B1 ;  /* 0x0000000000017941 */ /* 0x000fea0003800000 */
.L_x_157:
        /* <DEDUP_REMOVED lines=8> */
.L_x_160:
[----:B------:R-:W-:Y:S05]  /*7dc0*/  BSYNC B1 ;  /* 0x0000000000017941 */ /* 0x000fea0003800000 */
.L_x_159:
        /* <DEDUP_REMOVED lines=8> */
.L_x_162:
[----:B------:R-:W-:Y:S05]  /*7e50*/  BSYNC B1 ;  /* 0x0000000000017941 */ /* 0x000fea0003800000 */
.L_x_161:
        /* <DEDUP_REMOVED lines=12> */
.L_x_164:
[----:B------:R-:W-:Y:S05]  /*7f20*/  BSYNC B1 ;  /* 0x0000000000017941 */ /* 0x000fea0003800000 */
.L_x_163:
        /* <DEDUP_REMOVED lines=8> */
.L_x_166:
[----:B------:R-:W-:Y:S05]  /*7fb0*/  BSYNC B1 ;  /* 0x0000000000017941 */ /* 0x000fea0003800000 */
.L_x_165:
        /* <DEDUP_REMOVED lines=8> */
.L_x_168:
[----:B------:R-:W-:Y:S05]  /*8040*/  BSYNC B1 ;  /* 0x0000000000017941 */ /* 0x000fea0003800000 */
.L_x_167:
        /* <DEDUP_REMOVED lines=8> */
.L_x_170:
[----:B------:R-:W-:Y:S05]  /*80d0*/  BSYNC B1 ;  /* 0x0000000000017941 */ /* 0x000fea0003800000 */
.L_x_169:
        /* <DEDUP_REMOVED lines=12> */
.L_x_172:
[----:B------:R-:W-:Y:S05]  /*81a0*/  BSYNC B1 ;  /* 0x0000000000017941 */ /* 0x000fea0003800000 */
.L_x_171:
        /* <DEDUP_REMOVED lines=8> */
.L_x_174:
[----:B------:R-:W-:Y:S05]  /*8230*/  BSYNC B1 ;  /* 0x0000000000017941 */ /* 0x000fea0003800000 */
.L_x_173:
        /* <DEDUP_REMOVED lines=8> */
.L_x_176:
[----:B------:R-:W-:Y:S05]  /*82c0*/  BSYNC B1 ;  /* 0x0000000000017941 */ /* 0x000fea0003800000 */
.L_x_175:
        /* <DEDUP_REMOVED lines=8> */
.L_x_178:
[----:B------:R-:W-:Y:S05]  /*8350*/  BSYNC B1 ;  /* 0x0000000000017941 */ /* 0x000fea0003800000 */
.L_x_177:
        /* <DEDUP_REMOVED lines=12> */
.L_x_180:
[----:B------:R-:W-:Y:S05]  /*8420*/  BSYNC B1 ;  /* 0x0000000000017941 */ /* 0x000fea0003800000 */
.L_x_179:
        /* <DEDUP_REMOVED lines=8> */
.L_x_182:
[----:B------:R-:W-:Y:S05]  /*84b0*/  BSYNC B1 ;  /* 0x0000000000017941 */ /* 0x000fea0003800000 */
.L_x_181:
        /* <DEDUP_REMOVED lines=8> */
.L_x_184:
[----:B------:R-:W-:Y:S05]  /*8540*/  BSYNC B1 ;  /* 0x0000000000017941 */ /* 0x000fea0003800000 */
.L_x_183:
        /* <DEDUP_REMOVED lines=8> */
.L_x_186:
[----:B------:R-:W-:Y:S05]  /*85d0*/  BSYNC B1 ;  /* 0x0000000000017941 */ /* 0x000fea0003800000 */
.L_x_185:
        /* <DEDUP_REMOVED lines=12> */
.L_x_188:
[----:B------:R-:W-:Y:S05]  /*86a0*/  BSYNC B1 ;  /* 0x0000000000017941 */ /* 0x000fea0003800000 */
.L_x_187:
        /* <DEDUP_REMOVED lines=8> */
.L_x_190:
[----:B------:R-:W-:Y:S05]  /*8730*/  BSYNC B1 ;  /* 0x0000000000017941 */ /* 0x000fea0003800000 */
.L_x_189:
        /* <DEDUP_REMOVED lines=8> */
.L_x_192:
[----:B------:R-:W-:Y:S05]  /*87c0*/  BSYNC B1 ;  /* 0x0000000000017941 */ /* 0x000fea0003800000 */
.L_x_191:
        /* <DEDUP_REMOVED lines=8> */
.L_x_194:
[----:B------:R-:W-:Y:S05]  /*8850*/  BSYNC B1 ;  /* 0x0000000000017941 */ /* 0x000fea0003800000 */
.L_x_193:
        /* <DEDUP_REMOVED lines=12> */
.L_x_196:
[----:B------:R-:W-:Y:S05]  /*8920*/  BSYNC B1 ;  /* 0x0000000000017941 */ /* 0x000fea0003800000 */
.L_x_195:
        /* <DEDUP_REMOVED lines=8> */
.L_x_198:
[----:B------:R-:W-:Y:S05]  /*89b0*/  BSYNC B1 ;  /* 0x0000000000017941 */ /* 0x000fea0003800000 */
.L_x_197:
        /* <DEDUP_REMOVED lines=8> */
.L_x_200:
[----:B------:R-:W-:Y:S05]  /*8a40*/  BSYNC B1 ;  /* 0x0000000000017941 */ /* 0x000fea0003800000 */
.L_x_199:
        /* <DEDUP_REMOVED lines=8> */
.L_x_202:
[----:B------:R-:W-:Y:S05]  /*8ad0*/  BSYNC B1 ;  /* 0x0000000000017941 */ /* 0x000fea0003800000 */
.L_x_201:
        /* <DEDUP_REMOVED lines=12> */
.L_x_204:
[----:B------:R-:W-:Y:S05]  /*8ba0*/  BSYNC B1 ;  /* 0x0000000000017941 */ /* 0x000fea0003800000 */
.L_x_203:
        /* <DEDUP_REMOVED lines=8> */
.L_x_206:
[----:B------:R-:W-:Y:S05]  /*8c30*/  BSYNC B1 ;  /* 0x0000000000017941 */ /* 0x000fea0003800000 */
.L_x_205:
        /* <DEDUP_REMOVED lines=8> */
.L_x_208:
[----:B------:R-:W-:Y:S05]  /*8cc0*/  BSYNC B1 ;  /* 0x0000000000017941 */ /* 0x000fea0003800000 */
.L_x_207:
        /* <DEDUP_REMOVED lines=8> */
.L_x_210:
[----:B------:R-:W-:Y:S05]  /*8d50*/  BSYNC B1 ;  /* 0x0000000000017941 */ /* 0x000fea0003800000 */
.L_x_209:
        /* <DEDUP_REMOVED lines=12> */
.L_x_212:
[----:B------:R-:W-:Y:S05]  /*8e20*/  BSYNC B1 ;  /* 0x0000000000017941 */ /* 0x000fea0003800000 */
.L_x_211:
        /* <DEDUP_REMOVED lines=8> */
.L_x_214:
[----:B------:R-:W-:Y:S05]  /*8eb0*/  BSYNC B1 ;  /* 0x0000000000017941 */ /* 0x000fea0003800000 */
.L_x_213:
        /* <DEDUP_REMOVED lines=8> */
.L_x_216:
[----:B------:R-:W-:Y:S05]  /*8f40*/  BSYNC B1 ;  /* 0x0000000000017941 */ /* 0x000fea0003800000 */
.L_x_215:
        /* <DEDUP_REMOVED lines=8> */
.L_x_218:
[----:B------:R-:W-:Y:S05]  /*8fd0*/  BSYNC B1 ;  /* 0x0000000000017941 */ /* 0x000fea0003800000 */
.L_x_217:
        /* <DEDUP_REMOVED lines=12> */
.L_x_220:
[----:B------:R-:W-:Y:S05]  /*90a0*/  BSYNC B1 ;  /* 0x0000000000017941 */ /* 0x000fea0003800000 */
.L_x_219:
        /* <DEDUP_REMOVED lines=8> */
.L_x_222:
[----:B------:R-:W-:Y:S05]  /*9130*/  BSYNC B1 ;  /* 0x0000000000017941 */ /* 0x000fea0003800000 */
.L_x_221:
        /* <DEDUP_REMOVED lines=8> */
.L_x_224:
[----:B------:R-:W-:Y:S05]  /*91c0*/  BSYNC B1 ;  /* 0x0000000000017941 */ /* 0x000fea0003800000 */
.L_x_223:
        /* <DEDUP_REMOVED lines=8> */
.L_x_226:
[----:B------:R-:W-:Y:S05]  /*9250*/  BSYNC B1 ;  /* 0x0000000000017941 */ /* 0x000fea0003800000 */
.L_x_225:
        /* <DEDUP_REMOVED lines=12> */
.L_x_228:
[----:B------:R-:W-:Y:S05]  /*9320*/  BSYNC B1 ;  /* 0x0000000000017941 */ /* 0x000fea0003800000 */
.L_x_227:
        /* <DEDUP_REMOVED lines=8> */
.L_x_230:
[----:B------:R-:W-:Y:S05]  /*93b0*/  BSYNC B1 ;  /* 0x0000000000017941 */ /* 0x000fea0003800000 */
.L_x_229:
        /* <DEDUP_REMOVED lines=8> */
.L_x_232:
[----:B------:R-:W-:Y:S05]  /*9440*/  BSYNC B1 ;  /* 0x0000000000017941 */ /* 0x000fea0003800000 */
.L_x_231:
        /* <DEDUP_REMOVED lines=8> */
.L_x_234:
[----:B------:R-:W-:Y:S05]  /*94d0*/  BSYNC B1 ;  /* 0x0000000000017941 */ /* 0x000fea0003800000 */
.L_x_233:
        /* <DEDUP_REMOVED lines=12> */
.L_x_236:
[----:B------:R-:W-:Y:S05]  /*95a0*/  BSYNC B1 ;  /* 0x0000000000017941 */ /* 0x000fea0003800000 */
.L_x_235:
        /* <DEDUP_REMOVED lines=8> */
.L_x_238:
[----:B------:R-:W-:Y:S05]  /*9630*/  BSYNC B1 ;  /* 0x0000000000017941 */ /* 0x000fea0003800000 */
.L_x_237:
        /* <DEDUP_REMOVED lines=8> */
.L_x_240:
[----:B------:R-:W-:Y:S05]  /*96c0*/  BSYNC B1 ;  /* 0x0000000000017941 */ /* 0x000fea0003800000 */
.L_x_239:
        /* <DEDUP_REMOVED lines=8> */
.L_x_242:
[----:B------:R-:W-:Y:S05]  /*9750*/  BSYNC B1 ;  /* 0x0000000000017941 */ /* 0x000fea0003800000 */
.L_x_241:
        /* <DEDUP_REMOVED lines=12> */
.L_x_244:
[----:B------:R-:W-:Y:S05]  /*9820*/  BSYNC B1 ;  /* 0x0000000000017941 */ /* 0x000fea0003800000 */
.L_x_243:
        /* <DEDUP_REMOVED lines=8> */
.L_x_246:
[----:B------:R-:W-:Y:S05]  /*98b0*/  BSYNC B1 ;  /* 0x0000000000017941 */ /* 0x000fea0003800000 */
.L_x_245:
        /* <DEDUP_REMOVED lines=8> */
.L_x_248:
[----:B------:R-:W-:Y:S05]  /*9940*/  BSYNC B1 ;  /* 0x0000000000017941 */ /* 0x000fea0003800000 */
.L_x_247:
        /* <DEDUP_REMOVED lines=8> */
.L_x_250:
[----:B------:R-:W-:Y:S05]  /*99d0*/  BSYNC B1 ;  /* 0x0000000000017941 */ /* 0x000fea0003800000 */
.L_x_249:
        /* <DEDUP_REMOVED lines=12> */
.L_x_252:
[----:B------:R-:W-:Y:S05]  /*9aa0*/  BSYNC B1 ;  /* 0x0000000000017941 */ /* 0x000fea0003800000 */
.L_x_251:
        /* <DEDUP_REMOVED lines=8> */
.L_x_254:
[----:B------:R-:W-:Y:S05]  /*9b30*/  BSYNC B1 ;  /* 0x0000000000017941 */ /* 0x000fea0003800000 */
.L_x_253:
        /* <DEDUP_REMOVED lines=8> */
.L_x_256:
[----:B------:R-:W-:Y:S05]  /*9bc0*/  BSYNC B1 ;  /* 0x0000000000017941 */ /* 0x000fea0003800000 */
.L_x_255:
        /* <DEDUP_REMOVED lines=8> */
.L_x_258:
[----:B------:R-:W-:Y:S05]  /*9c50*/  BSYNC B1 ;  /* 0x0000000000017941 */ /* 0x000fea0003800000 */
.L_x_257:
        /* <DEDUP_REMOVED lines=12> */
.L_x_260:
[----:B------:R-:W-:Y:S05]  /*9d20*/  BSYNC B1 ;  /* 0x0000000000017941 */ /* 0x000fea0003800000 */
.L_x_259:
        /* <DEDUP_REMOVED lines=8> */
.L_x_262:
[----:B------:R-:W-:Y:S05]  /*9db0*/  BSYNC B1 ;  /* 0x0000000000017941 */ /* 0x000fea0003800000 */
.L_x_261:
        /* <DEDUP_REMOVED lines=8> */
.L_x_264:
[----:B------:R-:W-:Y:S05]  /*9e40*/  BSYNC B1 ;  /* 0x0000000000017941 */ /* 0x000fea0003800000 */
.L_x_263:
        /* <DEDUP_REMOVED lines=8> */
.L_x_266:
[----:B------:R-:W-:Y:S05]  /*9ed0*/  BSYNC B1 ;  /* 0x0000000000017941 */ /* 0x000fea0003800000 */
.L_x_265:
        /* <DEDUP_REMOVED lines=12> */
.L_x_268:
[----:B------:R-:W-:Y:S05]  /*9fa0*/  BSYNC B1 ;  /* 0x0000000000017941 */ /* 0x000fea0003800000 */
.L_x_267:
        /* <DEDUP_REMOVED lines=8> */
.L_x_270:
[----:B------:R-:W-:Y:S05]  /*a030*/  BSYNC B1 ;  /* 0x0000000000017941 */ /* 0x000fea0003800000 */
.L_x_269:
        /* <DEDUP_REMOVED lines=8> */
.L_x_272:
[----:B------:R-:W-:Y:S05]  /*a0c0*/  BSYNC B1 ;  /* 0x0000000000017941 */ /* 0x000fea0003800000 */
.L_x_271:
        /* <DEDUP_REMOVED lines=8> */
.L_x_274:
[----:B------:R-:W-:Y:S05]  /*a150*/  BSYNC B1 ;  /* 0x0000000000017941 */ /* 0x000fea0003800000 */
.L_x_273:
[----:B-1----:R-:W2:Y:S01]  /*a160*/  LDL.LU R3, [R1+0x5e4] ;  /* 0x0005e40001037983 */ /* 0x002ea20000300800 */
[C---:B------:R-:W-:Y:S01]  /*a170*/  ISETP.LT.OR P2, PT, R0.reuse, 0xf1, !P0 ;  /* 0x000000f10000780c */ /* 0x040fe20004741670 */
[----:B------:R-:W-:Y:S01]  /*a180*/  BSSY B1, `(.L_x_275) ;  /* 0x000000a000017945 */ /* 0x000fe20003800000 */
[----:B------:R-:W-:Y:S01]  /*a190*/  ISETP.LT.OR P5, PT, R0, 0xf9, !P3 ;  /* 0x000000f90000780c */ /* 0x000fe20005fa1670 */
[----:B--2---:R-:W-:Y:S01]  /*a1a0*/  @!P1 IMAD R14, R3, R17, R2 ;  /* 0x00000011030e9224 */ /* 0x004fe200078e0202 */
[----:B------:R-:W-:-:S04]  /*a1b0*/  IADD3 R3, P4, R12, 0x80, RZ ;  /* 0x000000800c037810 */ /* 0x000fc80007f9e0ff */
[----:B------:R1:W-:Y:S01]  /*a1c0*/  @!P1 STG.E.U8 desc[UR36][R4.64+0xf1], R14 ;  /* 0x0000f10e04009986 */ /* 0x0003e2000c101124 */
[----:B------:R-:W-:-:S04]  /*a1d0*/  ISETP.LT.OR P1, PT, R0, 0xf2, !P0 ;  /* 0x000000f20000780c */ /* 0x000fc80004721670 */
[----:B------:R-:W-:Y:S09]  /*a1e0*/  @P2 BRA `(.L_x_276) ;  /* 0x00000000000c2947 */ /* 0x000ff20003800000 */
[----:B------:R-:W2:Y:S02]  /*a1f0*/  LDG.E.U8 R16, desc[UR36][R20.64+0xf0] ;  /* 0x0000f02414107981 */ /* 0x000ea4000c1e1100 */
[----:B--2---:R-:W-:-:S05]  /*a200*/  PRMT R2, R16, 0x8880, RZ ;  /* 0x0000888010027816 */ /* 0x004fca00000000ff */
[----:B------:R-:W-:-:S07]  /*a210*/  IMAD R2, R2, R18, RZ ;  /* 0x0000001202027224 */ /* 0x000fce00078e02ff */
.L_x_276:
[----:B------:R-:W-:Y:S05]  /*a220*/  BSYNC B1 ;  /* 0x0000000000017941 */ /* 0x000fea0003800000 */
.L_x_275:
        /* <DEDUP_REMOVED lines=8> */
.L_x_278:
[----:B------:R-:W-:Y:S05]  /*a2b0*/  BSYNC B1 ;  /* 0x0000000000017941 */ /* 0x000fea0003800000 */
.L_x_277:
        /* <DEDUP_REMOVED lines=8> */
.L_x_280:
[----:B------:R-:W-:Y:S05]  /*a340*/  BSYNC B1 ;  /* 0x0000000000017941 */ /* 0x000fea0003800000 */
.L_x_279:
[----:B-1----:R-:W2:Y:S01]  /*a350*/  LDL.LU R14, [R1+0x5f0] ;  /* 0x0005f000010e7983 */ /* 0x002ea20000300800 */
[C---:B------:R-:W-:Y:S01]  /*a360*/  ISETP.LT.OR P1, PT, R0.reuse, 0xfa, !P3 ;  /* 0x000000fa0000780c */ /* 0x040fe20005f21670 */
[----:B------:R-:W-:Y:S01]  /*a370*/  IMAD.X R165, RZ, RZ, R13, P4 ;  /* 0x000000ffffa57224 */ /* 0x000fe200020e060d */
[----:B------:R-:W-:Y:S01]  /*a380*/  BSSY B1, `(.L_x_281) ;  /* 0x000000b000017945 */ /* 0x000fe20003800000 */
[----:B------:R-:W-:Y:S01]  /*a390*/  IMAD.WIDE.U32 R12, R3, R152, R156 ;  /* 0x00000098030c7225 */ /* 0x000fe200078e009c */
[----:B------:R-:W-:-:S03]  /*a3a0*/  ISETP.LT.OR P2, PT, R0, 0xfa, !P0 ;  /* 0x000000fa0000780c */ /* 0x000fc60004741670 */
[----:B--2---:R-:W-:-:S05]  /*a3b0*/  @!P5 IMAD R14, R14, R17, R2 ;  /* 0x000000110e0ed224 */ /* 0x004fca00078e0202 */
[----:B------:R1:W-:Y:S01]  /*a3c0*/  @!P5 STG.E.U8 desc[UR36][R4.64+0xf8], R14 ;  /* 0x0000f80e0400d986 */ /* 0x0003e2000c101124 */
[----:B------:R-:W-:Y:S02]  /*a3d0*/  ISETP.LT.OR P5, PT, R0, 0xf9, !P0 ;  /* 0x000000f90000780c */ /* 0x000fe400047a1670 */
[----:B-1----:R-:W-:Y:S01]  /*a3e0*/  IADD3 R14, P4, R12, R154, RZ ;  /* 0x0000009a0c0e7210 */ /* 0x002fe20007f9e0ff */
[----:B------:R-:W-:-:S12]  /*a3f0*/  @P1 BRA `(.L_x_282) ;  /* 0x00000000000c1947 */ /* 0x000fd80003800000 */
[----:B------:R-:W2:Y:S02]  /*a400*/  LDG.E.U8 R16, desc[UR36][R22.64+0xf9] ;  /* 0x0000f92416107981 */ /* 0x000ea4000c1e1100 */
[----:B--2---:R-:W-:-:S05]  /*a410*/  PRMT R2, R16, 0x8880, RZ ;  /* 0x0000888010027816 */ /* 0x004fca00000000ff */
[----:B------:R-:W-:-:S07]  /*a420*/  IMAD R2, R2, R18, RZ ;  /* 0x0000001202027224 */ /* 0x000fce00078e02ff */
.L_x_282:
[----:B------:R-:W-:Y:S05]  /*a430*/  BSYNC B1 ;  /* 0x0000000000017941 */ /* 0x000fea0003800000 */
.L_x_281:
[----:B------:R-:W2:Y:S01]  /*a440*/  LDL.LU R161, [R1+0x5f4] ;  /* 0x0005f40001a17983 */ /* 0x000ea20000300800 */
[----:B------:R-:W-:Y:S01]  /*a450*/  BSSY B1, `(.L_x_283) ;  /* 0x0000008000017945 */ /* 0x000fe20003800000 */
[----:B------:R-:W-:Y:S02]  /*a460*/  IMAD R165, R165, R152, RZ ;  /* 0x00000098a5a57224 */ /* 0x000fe400078e02ff */
[----:B--2---:R-:W-:-:S05]  /*a470*/  @!P1 IMAD R161, R161, R17, R2 ;  /* 0x00000011a1a19224 */ /* 0x004fca00078e0202 */
[----:B------:R1:W-:Y:S01]  /*a480*/  @!P1 STG.E.U8 desc[UR36][R4.64+0xf9], R161 ;  /* 0x0000f9a104009986 */ /* 0x0003e2000c101124 */
[----:B------:R-:W-:Y:S05]  /*a490*/  @P5 BRA `(.L_x_284) ;  /* 0x00000000000c5947 */ /* 0x000fea0003800000 */
[----:B------:R-:W2:Y:S02]  /*a4a0*/  LDG.E.U8 R16, desc[UR36][R20.64+0xf8] ;  /* 0x0000f82414107981 */ /* 0x000ea4000c1e1100 */
[----:B--2---:R-:W-:-:S05]  /*a4b0*/  PRMT R2, R16, 0x8880, RZ ;  /* 0x0000888010027816 */ /* 0x004fca00000000ff */
[----:B------:R-:W-:-:S07]  /*a4c0*/  IMAD R2, R2, R18, RZ ;  /* 0x0000001202027224 */ /* 0x000fce00078e02ff */
.L_x_284:
[----:B------:R-:W-:Y:S05]  /*a4d0*/  BSYNC B1 ;  /* 0x0000000000017941 */ /* 0x000fea0003800000 */
.L_x_283:
[----:B-1----:R-:W2:Y:S01]  /*a4e0*/  LDL.LU R161, [R1+0x5f8] ;  /* 0x0005f80001a17983 */ /* 0x002ea20000300800 */
[----:B------:R-:W-:Y:S01]  /*a4f0*/  BSSY B1, `(.L_x_285) ;  /* 0x0000008000017945 */ /* 0x000fe20003800000 */
[----:B--2---:R-:W-:Y:S02]  /*a500*/  @!P5 IMAD R164, R161, R17, R2 ;  /* 0x00000011a1a4d224 */ /* 0x004fe400078e0202 */
[----:B------:R-:W-:-:S03]  /*a510*/  IMAD R161, R3, R153, R165 ;  /* 0x0000009903a17224 */ /* 0x000fc600078e02a5 */
[----:B------:R1:W-:Y:S01]  /*a520*/  @!P5 STG.E.U8 desc[UR36][R10.64+0xf8], R164 ;  /* 0x0000f8a40a00d986 */ /* 0x0003e2000c101124 */
[----:B------:R-:W-:Y:S05]  /*a530*/  @P2 BRA `(.L_x_286) ;  /* 0x00000000000c2947 */ /* 0x000fea0003800000 */
[----:B------:R-:W2:Y:S02]  /*a540*/  LDG.E.U8 R16, desc[UR36][R20.64+0xf9] ;  /* 0x0000f92414107981 */ /* 0x000ea4000c1e1100 */
[----:B--2---:R-:W-:-:S05]  /*a550*/  PRMT R2, R16, 0x8880, RZ ;  /* 0x0000888010027816 */ /* 0x004fca00000000ff */
[----:B------:R-:W-:-:S07]  /*a560*/  IMAD R2, R2, R18, RZ ;  /* 0x0000001202027224 */ /* 0x000fce00078e02ff */
.L_x_286:
[----:B------:R-:W-:Y:S05]  /*a570*/  BSYNC B1 ;  /* 0x0000000000017941 */ /* 0x000fea0003800000 */
.L_x_285:
[----:B------:R-:W2:Y:S01]  /*a580*/  LDL.LU R153, [R1+0x5fc] ;  /* 0x0005fc0001997983 */ /* 0x000ea20000300800 */
[----:B------:R-:W-:Y:S01]  /*a590*/  ISETP.GE.AND P1, PT, R160, 0x81, PT ;  /* 0x00000081a000780c */ /* 0x000fe20003f26270 */
[----:B------:R-:W-:Y:S01]  /*a5a0*/  BSSY B1, `(.L_x_287) ;  /* 0x000000c000017945 */ /* 0x000fe20003800000 */
[----:B------:R-:W-:Y:S02]  /*a5b0*/  IADD3.X R15, R155, R13, R161, P4, !PT ;  /* 0x0000000d9b0f7210 */ /* 0x000fe400027fe4a1 */
[----:B------:R-:W-:Y:S01]  /*a5c0*/  ISETP.LT.OR P4, PT, R0, 0x1, !P1 ;  /* 0x000000010000780c */ /* 0x000fe20004f81670 */
[----:B--2---:R-:W-:Y:S02]  /*a5d0*/  @!P2 IMAD R12, R153, R17, R2 ;  /* 0x00000011990ca224 */ /* 0x004fe400078e0202 */
[----:B------:R-:W-:-:S03]  /*a5e0*/  IMAD.WIDE.U32 R152, R3, R152, R162 ;  /* 0x0000009803987225 */ /* 0x000fc600078e00a2 */
[----:B------:R2:W-:Y:S02]  /*a5f0*/  @!P2 STG.E.U8 desc[UR36][R10.64+0xf9], R12 ;  /* 0x0000f90c0a00a986 */ /* 0x0005e4000c101124 */
[----:B--2---:R-:W-:Y:S01]  /*a600*/  IADD3 R12, P2, P5, R158, R154, R152 ;  /* 0x0000009a9e0c7210 */ /* 0x004fe20007d5e098 */
[----:B------:R-:W-:-:S04]  /*a610*/  IMAD.IADD R152, R161, 0x1, R153 ;  /* 0x00000001a1987824 */ /* 0x000fc800078e0299 */
[----:B------:R-:W-:Y:S08]  /*a620*/  @P4 BRA `(.L_x_288) ;  /* 0x00000000000c4947 */ /* 0x000ff00003800000 */
[----:B------:R-:W2:Y:S02]  /*a630*/  LDG.E.U8 R16, desc[UR36][R14.64] ;  /* 0x000000240e107981 */ /* 0x000ea4000c1e1100 */
[----:B--2---:R-:W-:-:S05]  /*a640*/  PRMT R2, R16, 0x8880, RZ ;  /* 0x0000888010027816 */ /* 0x004fca00000000ff */
[----:B------:R-:W-:-:S07]  /*a650*/  IMAD R2, R2, R18, RZ ;  /* 0x0000001202027224 */ /* 0x000fce00078e02ff */
.L_x_288:
[----:B------:R-:W-:Y:S05]  /*a660*/  BSYNC B1 ;  /* 0x0000000000017941 */ /* 0x000fea0003800000 */
.L_x_287:
[----:B------:R-:W2:Y:S01]  /*a670*/  LDL.LU R3, [R1+0x200] ;  /* 0x0002000001037983 */ /* 0x000ea20000300800 */
[----:B------:R-:W-:Y:S01]  /*a680*/  IADD3.X R13, R157, R155, R152, P2, P5 ;  /* 0x0000009b9d0d7210 */ /* 0x000fe200017ea498 */
[----:B------:R-:W-:Y:S01]  /*a690*/  BSSY B1, `(.L_x_289) ;  /* 0x000000a000017945 */ /* 0x000fe20003800000 */
[----:B------:R-:W-:-:S04]  /*a6a0*/  ISETP.GE.AND P2, PT, R160, 0x89, PT ;  /* 0x00000089a000780c */ /* 0x000fc80003f46270 */
[----:B------:R-:W-:Y:S01]  /*a6b0*/  ISETP.LT.OR P5, PT, R0, 0x1, !P2 ;  /* 0x000000010000780c */ /* 0x000fe200057a1670 */
[----:B--2---:R-:W-:-:S05]  /*a6c0*/  @!P4 IMAD R3, R3, R17, R2 ;  /* 0x000000110303c224 */ /* 0x004fca00078e0202 */
[----:B------:R2:W-:Y:S01]  /*a6d0*/  @!P4 STG.E.U8 desc[UR36][R6.64], R3 ;  /* 0x000000030600c986 */ /* 0x0005e2000c101124 */
[----:B------:R-:W-:-:S13]  /*a6e0*/  ISETP.LT.OR P4, PT, R0, 0x2, !P1 ;  /* 0x000000020000780c */ /* 0x000fda0004f81670 */
[----:B--2---:R-:W-:Y:S05]  /*a6f0*/  @P4 BRA `(.L_x_290) ;  /* 0x00000000000c4947 */ /* 0x004fea0003800000 */
[----:B------:R-:W2:Y:S02]  /*a700*/  LDG.E.U8 R16, desc[UR36][R14.64+0x1] ;  /* 0x000001240e107981 */ /* 0x000ea4000c1e1100 */
[----:B--2---:R-:W-:-:S05]  /*a710*/  PRMT R2, R16, 0x8880, RZ ;  /* 0x0000888010027816 */ /* 0x004fca00000000ff */
[----:B------:R-:W-:-:S07]  /*a720*/  IMAD R2, R2, R18, RZ ;  /* 0x0000001202027224 */ /* 0x000fce00078e02ff */
.L_x_290:
[----:B------:R-:W-:Y:S05]  /*a730*/  BSYNC B1 ;  /* 0x0000000000017941 */ /* 0x000fea0003800000 */
.L_x_289:
[----:B------:R-:W2:Y:S01]  /*a740*/  LDL.LU R3, [R1+0x204] ;  /* 0x0002040001037983 */ /* 0x000ea20000300800 */
[----:B------:R-:W-:Y:S01]  /*a750*/  BSSY B1, `(.L_x_291) ;  /* 0x0000007000017945 */ /* 0x000fe20003800000 */
[----:B--2---:R-:W-:-:S05]  /*a760*/  @!P4 IMAD R3, R3, R17, R2 ;  /* 0x000000110303c224 */ /* 0x004fca00078e0202 */
[----:B------:R2:W-:Y:S01]  /*a770*/  @!P4 STG.E.U8 desc[UR36][R6.64+0x1], R3 ;  /* 0x000001030600c986 */ /* 0x0005e2000c101124 */
[----:B------:R-:W-:Y:S05]  /*a780*/  @P5 BRA `(.L_x_292) ;  /* 0x00000000000c5947 */ /* 0x000fea0003800000 */
[----:B------:R-:W3:Y:S02]  /*a790*/  LDG.E.U8 R16, desc[UR36][R12.64] ;  /* 0x000000240c107981 */ /* 0x000ee4000c1e1100 */
[----:B---3--:R-:W-:-:S05]  /*a7a0*/  PRMT R2, R16, 0x8880, RZ ;  /* 0x0000888010027816 */ /* 0x008fca00000000ff */
[----:B------:R-:W-:-:S07]  /*a7b0*/  IMAD R2, R2, R18, RZ ;  /* 0x0000001202027224 */ /* 0x000fce00078e02ff */
.L_x_292:
[----:B------:R-:W-:Y:S05]  /*a7c0*/  BSYNC B1 ;  /* 0x0000000000017941 */ /* 0x000fea0003800000 */
.L_x_291:
[----:B--2---:R-:W2:Y:S01]  /*a7d0*/  LDL.LU R3, [R1+0x208] ;  /* 0x0002080001037983 */ /* 0x004ea20000300800 */
[----:B------:R-:W-:Y:S01]  /*a7e0*/  ISETP.LT.OR P4, PT, R0, 0x2, !P2 ;  /* 0x000000020000780c */ /* 0x000fe20005781670 */
[----:B------:R-:W-:Y:S01]  /*a7f0*/  BSSY B1, `(.L_x_293) ;  /* 0x0000008000017945 */ /* 0x000fe20003800000 */
[----:B--2---:R-:W-:-:S05]  /*a800*/  @!P5 IMAD R3, R3, R17, R2 ;  /* 0x000000110303d224 */ /* 0x004fca00078e0202 */
[----:B------:R2:W-:Y:S01]  /*a810*/  @!P5 STG.E.U8 desc[UR36][R8.64], R3 ;  /* 0x000000030800d986 */ /* 0x0005e2000c101124 */
[----:B------:R-:W-:-:S05]  /*a820*/  ISETP.LT.OR P5, PT, R0, 0x9, !P1 ;  /* 0x000000090000780c */ /* 0x000fca0004fa1670 */
[----:B------:R-:W-:Y:S08]  /*a830*/  @P4 BRA `(.L_x_294) ;  /* 0x00000000000c4947 */ /* 0x000ff00003800000 */
[----:B------:R-:W3:Y:S02]  /*a840*/  LDG.E.U8 R16, desc[UR36][R12.64+0x1] ;  /* 0x000001240c107981 */ /* 0x000ee4000c1e1100 */
[----:B---3--:R-:W-:-:S05]  /*a850*/  PRMT R2, R16, 0x8880, RZ ;  /* 0x0000888010027816 */ /* 0x008fca00000000ff */
[----:B------:R-:W-:-:S07]  /*a860*/  IMAD R2, R2, R18, RZ ;  /* 0x0000001202027224 */ /* 0x000fce00078e02ff */
.L_x_294:
[----:B------:R-:W-:Y:S05]  /*a870*/  BSYNC B1 ;  /* 0x0000000000017941 */ /* 0x000fea0003800000 */
.L_x_293:
[----:B--2---:R-:W2:Y:S01]  /*a880*/  LDL.LU R3, [R1+0x20c] ;  /* 0x00020c0001037983 */ /* 0x004ea20000300800 */
[----:B------:R-:W-:Y:S01]  /*a890*/  BSSY B1, `(.L_x_295) ;  /* 0x0000007000017945 */ /* 0x000fe20003800000 */
[----:B--2---:R-:W-:-:S05]  /*a8a0*/  @!P4 IMAD R3, R3, R17, R2 ;  /* 0x000000110303c224 */ /* 0x004fca00078e0202 */
[----:B------:R2:W-:Y:S01]  /*a8b0*/  @!P4 STG.E.U8 desc[UR36][R8.64+0x1], R3 ;  /* 0x000001030800c986 */ /* 0x0005e2000c101124 */
[----:B------:R-:W-:Y:S05]  /*a8c0*/  @P5 BRA `(.L_x_296) ;  /* 0x00000000000c5947 */ /* 0x000fea0003800000 */
[----:B------:R-:W3:Y:S02]  /*a8d0*/  LDG.E.U8 R16, desc[UR36][R14.64+0x8] ;  /* 0x000008240e107981 */ /* 0x000ee4000c1e1100 */
[----:B---3--:R-:W-:-:S05]  /*a8e0*/  PRMT R2, R16, 0x8880, RZ ;  /* 0x0000888010027816 */ /* 0x008fca00000000ff */
[----:B------:R-:W-:-:S07]  /*a8f0*/  IMAD R2, R2, R18, RZ ;  /* 0x0000001202027224 */ /* 0x000fce00078e02ff */
.L_x_296:
[----:B------:R-:W-:Y:S05]  /*a900*/  BSYNC B1 ;  /* 0x0000000000017941 */ /* 0x000fea0003800000 */
.L_x_295:
        /* <DEDUP_REMOVED lines=10> */
.L_x_298:
[----:B------:R-:W-:Y:S05]  /*a9b0*/  BSYNC B1 ;  /* 0x0000000000017941 */ /* 0x000fea0003800000 */
.L_x_297:
        /* <DEDUP_REMOVED lines=8> */
.L_x_300:
[----:B------:R-:W-:Y:S05]  /*aa40*/  BSYNC B1 ;  /* 0x0000000000017941 */ /* 0x000fea0003800000 */
.L_x_299:
        /* <DEDUP_REMOVED lines=10> */
.L_x_302:
[----:B------:R-:W-:Y:S05]  /*aaf0*/  BSYNC B1 ;  /* 0x0000000000017941 */ /* 0x000fea0003800000 */
.L_x_301:
        /* <DEDUP_REMOVED lines=8> */
.L_x_304:
[----:B------:R-:W-:Y:S05]  /*ab80*/  BSYNC B1 ;  /* 0x0000000000017941 */ /* 0x000fea0003800000 */
.L_x_303:
        /* <DEDUP_REMOVED lines=10> */
.L_x_306:
[----:B------:R-:W-:Y:S05]  /*ac30*/  BSYNC B1 ;  /* 0x0000000000017941 */ /* 0x000fea0003800000 */
.L_x_305:
        /* <DEDUP_REMOVED lines=8> */
.L_x_308:
[----:B------:R-:W-:Y:S05]  /*acc0*/  BSYNC B1 ;  /* 0x0000000000017941 */ /* 0x000fea0003800000 */
.L_x_307:
        /* <DEDUP_REMOVED lines=10> */
.L_x_310:
[----:B------:R-:W-:Y:S05]  /*ad70*/  BSYNC B1 ;  /* 0x0000000000017941 */ /* 0x000fea0003800000 */
.L_x_309:
        /* <DEDUP_REMOVED lines=8> */
.L_x_312:
[----:B------:R-:W-:Y:S05]  /*ae00*/  BSYNC B1 ;  /* 0x0000000000017941 */ /* 0x000fea0003800000 */
.L_x_311:
        /* <DEDUP_REMOVED lines=10> */
.L_x_314:
[----:B------:R-:W-:Y:S05]  /*aeb0*/  BSYNC B1 ;  /* 0x0000000000017941 */ /* 0x000fea0003800000 */
.L_x_313:
        /* <DEDUP_REMOVED lines=8> */
.L_x_316:
[----:B------:R-:W-:Y:S05]  /*af40*/  BSYNC B1 ;  /* 0x0000000000017941 */ /* 0x000fea0003800000 */
.L_x_315:
        /* <DEDUP_REMOVED lines=10> */
.L_x_318:
[----:B------:R-:W-:Y:S05]  /*aff0*/  BSYNC B1 ;  /* 0x0000000000017941 */ /* 0x000fea0003800000 */
.L_x_317:
        /* <DEDUP_REMOVED lines=8> */
.L_x_320:
[----:B------:R-:W-:Y:S05]  /*b080*/  BSYNC B1 ;  /* 0x0000000000017941 */ /* 0x000fea0003800000 */
.L_x_319:
        /* <DEDUP_REMOVED lines=10> */
.L_x_322:
[----:B------:R-:W-:Y:S05]  /*b130*/  BSYNC B1 ;  /* 0x0000000000017941 */ /* 0x000fea0003800000 */
.L_x_321:
        /* <DEDUP_REMOVED lines=8> */
.L_x_324:
[----:B------:R-:W-:Y:S05]  /*b1c0*/  BSYNC B1 ;  /* 0x0000000000017941 */ /* 0x000fea0003800000 */
.L_x_323:
        /* <DEDUP_REMOVED lines=10> */
.L_x_326:
[----:B------:R-:W-:Y:S05]  /*b270*/  BSYNC B1 ;  /* 0x0000000000017941 */ /* 0x000fea0003800000 */
.L_x_325:
        /* <DEDUP_REMOVED lines=8> */
.L_x_328:
[----:B------:R-:W-:Y:S05]  /*b300*/  BSYNC B1 ;  /* 0x0000000000017941 */ /* 0x000fea0003800000 */
.L_x_327:
        /* <DEDUP_REMOVED lines=10> */
.L_x_330:
[----:B------:R-:W-:Y:S05]  /*b3b0*/  BSYNC B1 ;  /* 0x0000000000017941 */ /* 0x000fea0003800000 */
.L_x_329:
        /* <DEDUP_REMOVED lines=8> */
.L_x_332:
[----:B------:R-:W-:Y:S05]  /*b440*/  BSYNC B1 ;  /* 0x0000000000017941 */ /* 0x000fea0003800000 */
.L_x_331:
        /* <DEDUP_REMOVED lines=10> */
.L_x_334:
[----:B------:R-:W-:Y:S05]  /*b4f0*/  BSYNC B1 ;  /* 0x0000000000017941 */ /* 0x000fea0003800000 */
.L_x_333:
        /* <DEDUP_REMOVED lines=8> */
.L_x_336:
[----:B------:R-:W-:Y:S05]  /*b580*/  BSYNC B1 ;  /* 0x0000000000017941 */ /* 0x000fea0003800000 */
.L_x_335:
        /* <DEDUP_REMOVED lines=10> */
.L_x_338:
[----:B------:R-:W-:Y:S05]  /*b630*/  BSYNC B1 ;  /* 0x0000000000017941 */ /* 0x000fea0003800000 */
.L_x_337:
        /* <DEDUP_REMOVED lines=8> */
.L_x_340:
[----:B------:R-:W-:Y:S05]  /*b6c0*/  BSYNC B1 ;  /* 0x0000000000017941 */ /* 0x000fea0003800000 */
.L_x_339:
        /* <DEDUP_REMOVED lines=10> */
.L_x_342:
[----:B------:R-:W-:Y:S05]  /*b770*/  BSYNC B1 ;  /* 0x0000000000017941 */ /* 0x000fea0003800000 */
.L_x_341:
        /* <DEDUP_REMOVED lines=8> */
.L_x_344:
[----:B------:R-:W-:Y:S05]  /*b800*/  BSYNC B1 ;  /* 0x0000000000017941 */ /* 0x000fea0003800000 */
.L_x_343:
        /* <DEDUP_REMOVED lines=10> */
.L_x_346:
[----:B------:R-:W-:Y:S05]  /*b8b0*/  BSYNC B1 ;  /* 0x0000000000017941 */ /* 0x000fea0003800000 */
.L_x_345:
        /* <DEDUP_REMOVED lines=8> */
.L_x_348:
[----:B------:R-:W-:Y:S05]  /*b940*/  BSYNC B1 ;  /* 0x0000000000017941 */ /* 0x000fea0003800000 */
.L_x_347:
        /* <DEDUP_REMOVED lines=10> */
.L_x_350:
[----:B------:R-:W-:Y:S05]  /*b9f0*/  BSYNC B1 ;  /* 0x0000000000017941 */ /* 0x000fea0003800000 */
.L_x_349:
        /* <DEDUP_REMOVED lines=8> */
.L_x_352:
[----:B------:R-:W-:Y:S05]  /*ba80*/  BSYNC B1 ;  /* 0x0000000000017941 */ /* 0x000fea0003800000 */
.L_x_351:
        /* <DEDUP_REMOVED lines=10> */
.L_x_354:
[----:B------:R-:W-:Y:S05]  /*bb30*/  BSYNC B1 ;  /* 0x0000000000017941 */ /* 0x000fea0003800000 */
.L_x_353:
        /* <DEDUP_REMOVED lines=8> */
.L_x_356:
[----:B------:R-:W-:Y:S05]  /*bbc0*/  BSYNC B1 ;  /* 0x0000000000017941 */ /* 0x000fea0003800000 */
.L_x_355:
        /* <DEDUP_REMOVED lines=10> */
.L_x_358:
[----:B------:R-:W-:Y:S05]  /*bc70*/  BSYNC B1 ;  /* 0x0000000000017941 */ /* 0x000fea0003800000 */
.L_x_357:
        /* <DEDUP_REMOVED lines=8> */
.L_x_360:
[----:B------:R-:W-:Y:S05]  /*bd00*/  BSYNC B1 ;  /* 0x0000000000017941 */ /* 0x000fea0003800000 */
.L_x_359:
        /* <DEDUP_REMOVED lines=10> */
.L_x_362:
[----:B------:R-:W-:Y:S05]  /*bdb0*/  BSYNC B1 ;  /* 0x0000000000017941 */ /* 0x000fea0003800000 */
.L_x_361:
        /* <DEDUP_REMOVED lines=8> */
.L_x_364:
[----:B------:R-:W-:Y:S05]  /*be40*/  BSYNC B1 ;  /* 0x0000000000017941 */ /* 0x000fea0003800000 */
.L_x_363:
        /* <DEDUP_REMOVED lines=10> */
.L_x_366:
[----:B------:R-:W-:Y:S05]  /*bef0*/  BSYNC B1 ;  /* 0x0000000000017941 */ /* 0x000fea0003800000 */
.L_x_365:
        /* <DEDUP_REMOVED lines=8> */
.L_x_368:
[----:B------:R-:W-:Y:S05]  /*bf80*/  BSYNC B1 ;  /* 0x0000000000017941 */ /* 0x000fea0003800000 */
.L_x_367:
        /* <DEDUP_REMOVED lines=10> */
.L_x_370:
[----:B------:R-:W-:Y:S05]  /*c030*/  BSYNC B1 ;  /* 0x0000000000017941 */ /* 0x000fea0003800000 */
.L_x_369:
        /* <DEDUP_REMOVED lines=8> */
.L_x_372:
[----:B------:R-:W-:Y:S05]  /*c0c0*/  BSYNC B1 ;  /* 0x0000000000017941 */ /* 0x000fea0003800000 */
.L_x_371:
        /* <DEDUP_REMOVED lines=10> */
.L_x_374:
[----:B------:R-:W-:Y:S05]  /*c170*/  BSYNC B1 ;  /* 0x0000000000017941 */ /* 0x000fea0003800000 */
.L_x_373:
        /* <DEDUP_REMOVED lines=8> */
.L_x_376:
[----:B------:R-:W-:Y:S05]  /*c200*/  BSYNC B1 ;  /* 0x0000000000017941 */ /* 0x000fea0003800000 */
.L_x_375:
        /* <DEDUP_REMOVED lines=10> */
.L_x_378:
[----:B------:R-:W-:Y:S05]  /*c2b0*/  BSYNC B1 ;  /* 0x0000000000017941 */ /* 0x000fea0003800000 */
.L_x_377:
        /* <DEDUP_REMOVED lines=8> */
.L_x_380:
[----:B------:R-:W-:Y:S05]  /*c340*/  BSYNC B1 ;  /* 0x0000000000017941 */ /* 0x000fea0003800000 */
.L_x_379:
        /* <DEDUP_REMOVED lines=10> */
.L_x_382:
[----:B------:R-:W-:Y:S05]  /*c3f0*/  BSYNC B1 ;  /* 0x0000000000017941 */ /* 0x000fea0003800000 */
.L_x_381:
        /* <DEDUP_REMOVED lines=8> */
.L_x_384:
[----:B------:R-:W-:Y:S05]  /*c480*/  BSYNC B1 ;  /* 0x0000000000017941 */ /* 0x000fea0003800000 */
.L_x_383:
        /* <DEDUP_REMOVED lines=10> */
.L_x_386:
[----:B------:R-:W-:Y:S05]  /*c530*/  BSYNC B1 ;  /* 0x0000000000017941 */ /* 0x000fea0003800000 */
.L_x_385:
        /* <DEDUP_REMOVED lines=8> */
.L_x_388:
[----:B------:R-:W-:Y:S05]  /*c5c0*/  BSYNC B1 ;  /* 0x0000000000017941 */ /* 0x000fea0003800000 */
.L_x_387:
        /* <DEDUP_REMOVED lines=10> */
.L_x_390:
[----:B------:R-:W-:Y:S05]  /*c670*/  BSYNC B1 ;  /* 0x0000000000017941 */ /* 0x000fea0003800000 */
.L_x_389:
        /* <DEDUP_REMOVED lines=8> */
.L_x_392:
[----:B------:R-:W-:Y:S05]  /*c700*/  BSYNC B1 ;  /* 0x0000000000017941 */ /* 0x000fea0003800000 */
.L_x_391:
        /* <DEDUP_REMOVED lines=10> */
.L_x_394:
[----:B------:R-:W-:Y:S05]  /*c7b0*/  BSYNC B1 ;  /* 0x0000000000017941 */ /* 0x000fea0003800000 */
.L_x_393:
        /* <DEDUP_REMOVED lines=8> */
.L_x_396:
[----:B------:R-:W-:Y:S05]  /*c840*/  BSYNC B1 ;  /* 0x0000000000017941 */ /* 0x000fea0003800000 */
.L_x_395:
        /* <DEDUP_REMOVED lines=10> */
.L_x_398:
[----:B------:R-:W-:Y:S05]  /*c8f0*/  BSYNC B1 ;  /* 0x0000000000017941 */ /* 0x000fea0003800000 */
.L_x_397:
        /* <DEDUP_REMOVED lines=8> */
.L_x_400:
[----:B------:R-:W-:Y:S05]  /*c980*/  BSYNC B1 ;  /* 0x0000000000017941 */ /* 0x000fea0003800000 */
.L_x_399:
        /* <DEDUP_REMOVED lines=10> */
.L_x_402:
[----:B------:R-:W-:Y:S05]  /*ca30*/  BSYNC B1 ;  /* 0x0000000000017941 */ /* 0x000fea0003800000 */
.L_x_401:
        /* <DEDUP_REMOVED lines=8> */
.L_x_404:
[----:B------:R-:W-:Y:S05]  /*cac0*/  BSYNC B1 ;  /* 0x0000000000017941 */ /* 0x000fea0003800000 */
.L_x_403:
        /* <DEDUP_REMOVED lines=10> */
.L_x_406:
[----:B------:R-:W-:Y:S05]  /*cb70*/  BSYNC B1 ;  /* 0x0000000000017941 */ /* 0x000fea0003800000 */
.L_x_405:
        /* <DEDUP_REMOVED lines=8> */
.L_x_408:
[----:B------:R-:W-:Y:S05]  /*cc00*/  BSYNC B1 ;  /* 0x0000000000017941 */ /* 0x000fea0003800000 */
.L_x_407:
        /* <DEDUP_REMOVED lines=10> */
.L_x_410:
[----:B------:R-:W-:Y:S05]  /*ccb0*/  BSYNC B1 ;  /* 0x0000000000017941 */ /* 0x000fea0003800000 */
.L_x_409:
        /* <DEDUP_REMOVED lines=8> */
.L_x_412:
[----:B------:R-:W-:Y:S05]  /*cd40*/  BSYNC B1 ;  /* 0x0000000000017941 */ /* 0x000fea0003800000 */
.L_x_411:
        /* <DEDUP_REMOVED lines=10> */
.L_x_414:
[----:B------:R-:W-:Y:S05]  /*cdf0*/  BSYNC B1 ;  /* 0x0000000000017941 */ /* 0x000fea0003800000 */
.L_x_413:
        /* <DEDUP_REMOVED lines=8> */
.L_x_416:
[----:B------:R-:W-:Y:S05]  /*ce80*/  BSYNC B1 ;  /* 0x0000000000017941 */ /* 0x000fea0003800000 */
.L_x_415:
        /* <DEDUP_REMOVED lines=10> */
.L_x_418:
[----:B------:R-:W-:Y:S05]  /*cf30*/  BSYNC B1 ;  /* 0x0000000000017941 */ /* 0x000fea0003800000 */
.L_x_417:
        /* <DEDUP_REMOVED lines=8> */
.L_x_420:
[----:B------:R-:W-:Y:S05]  /*cfc0*/  BSYNC B1 ;  /* 0x0000000000017941 */ /* 0x000fea0003800000 */
.L_x_419:
        /* <DEDUP_REMOVED lines=10> */
.L_x_422:
[----:B------:R-:W-:Y:S05]  /*d070*/  BSYNC B1 ;  /* 0x0000000000017941 */ /* 0x000fea0003800000 */
.L_x_421:
        /* <DEDUP_REMOVED lines=8> */
.L_x_424:
[----:B------:R-:W-:Y:S05]  /*d100*/  BSYNC B1 ;  /* 0x0000000000017941 */ /* 0x000fea0003800000 */
.L_x_423:
        /* <DEDUP_REMOVED lines=10> */
.L_x_426:
[----:B------:R-:W-:Y:S05]  /*d1b0*/  BSYNC B1 ;  /* 0x0000000000017941 */ /* 0x000fea0003800000 */
.L_x_425:
        /* <DEDUP_REMOVED lines=8> */
.L_x_428:
[----:B------:R-:W-:Y:S05]  /*d240*/  BSYNC B1 ;  /* 0x0000000000017941 */ /* 0x000fea0003800000 */
.L_x_427:
        /* <DEDUP_REMOVED lines=10> */
.L_x_430:
[----:B------:R-:W-:Y:S05]  /*d2f0*/  BSYNC B1 ;  /* 0x0000000000017941 */ /* 0x000fea0003800000 */
.L_x_429:
        /* <DEDUP_REMOVED lines=8> */
.L_x_432:
[----:B------:R-:W-:Y:S05]  /*d380*/  BSYNC B1 ;  /* 0x0000000000017941 */ /* 0x000fea0003800000 */
.L_x_431:
        /* <DEDUP_REMOVED lines=10> */
.L_x_434:
[----:B------:R-:W-:Y:S05]  /*d430*/  BSYNC B1 ;  /* 0x0000000000017941 */ /* 0x000fea0003800000 */
.L_x_433:
        /* <DEDUP_REMOVED lines=8> */
.L_x_436:
[----:B------:R-:W-:Y:S05]  /*d4c0*/  BSYNC B1 ;  /* 0x0000000000017941 */ /* 0x000fea0003800000 */
.L_x_435:
        /* <DEDUP_REMOVED lines=10> */
.L_x_438:
[----:B------:R-:W-:Y:S05]  /*d570*/  BSYNC B1 ;  /* 0x0000000000017941 */ /* 0x000fea0003800000 */
.L_x_437:
        /* <DEDUP_REMOVED lines=8> */
.L_x_440:
[----:B------:R-:W-:Y:S05]  /*d600*/  BSYNC B1 ;  /* 0x0000000000017941 */ /* 0x000fea0003800000 */
.L_x_439:
        /* <DEDUP_REMOVED lines=10> */
.L_x_442:
[----:B------:R-:W-:Y:S05]  /*d6b0*/  BSYNC B1 ;  /* 0x0000000000017941 */ /* 0x000fea0003800000 */
.L_x_441:
        /* <DEDUP_REMOVED lines=8> */
.L_x_444:
[----:B------:R-:W-:Y:S05]  /*d740*/  BSYNC B1 ;  /* 0x0000000000017941 */ /* 0x000fea0003800000 */
.L_x_443:
        /* <DEDUP_REMOVED lines=10> */
.L_x_446:
[----:B------:R-:W-:Y:S05]  /*d7f0*/  BSYNC B1 ;  /* 0x0000000000017941 */ /* 0x000fea0003800000 */
.L_x_445:
        /* <DEDUP_REMOVED lines=8> */
.L_x_448:
[----:B------:R-:W-:Y:S05]  /*d880*/  BSYNC B1 ;  /* 0x0000000000017941 */ /* 0x000fea0003800000 */
.L_x_447:
        /* <DEDUP_REMOVED lines=10> */
.L_x_450:
[----:B------:R-:W-:Y:S05]  /*d930*/  BSYNC B1 ;  /* 0x0000000000017941 */ /* 0x000fea0003800000 */
.L_x_449:
        /* <DEDUP_REMOVED lines=8> */
.L_x_452:
[----:B------:R-:W-:Y:S05]  /*d9c0*/  BSYNC B1 ;  /* 0x0000000000017941 */ /* 0x000fea0003800000 */
.L_x_451:
        /* <DEDUP_REMOVED lines=10> */
.L_x_454:
[----:B------:R-:W-:Y:S05]  /*da70*/  BSYNC B1 ;  /* 0x0000000000017941 */ /* 0x000fea0003800000 */
.L_x_453:
        /* <DEDUP_REMOVED lines=8> */
.L_x_456:
[----:B------:R-:W-:Y:S05]  /*db00*/  BSYNC B1 ;  /* 0x0000000000017941 */ /* 0x000fea0003800000 */
.L_x_455:
        /* <DEDUP_REMOVED lines=10> */
.L_x_458:
[----:B------:R-:W-:Y:S05]  /*dbb0*/  BSYNC B1 ;  /* 0x0000000000017941 */ /* 0x000fea0003800000 */
.L_x_457:
        /* <DEDUP_REMOVED lines=8> */
.L_x_460:
[----:B------:R-:W-:Y:S05]  /*dc40*/  BSYNC B1 ;  /* 0x0000000000017941 */ /* 0x000fea0003800000 */
.L_x_459:
        /* <DEDUP_REMOVED lines=10> */
.L_x_462:
[----:B------:R-:W-:Y:S05]  /*dcf0*/  BSYNC B1 ;  /* 0x0000000000017941 */ /* 0x000fea0003800000 */
.L_x_461:
        /* <DEDUP_REMOVED lines=8> */
.L_x_464:
[----:B------:R-:W-:Y:S05]  /*dd80*/  BSYNC B1 ;  /* 0x0000000000017941 */ /* 0x000fea0003800000 */
.L_x_463:
        /* <DEDUP_REMOVED lines=10> */
.L_x_466:
[----:B------:R-:W-:Y:S05]  /*de30*/  BSYNC B1 ;  /* 0x0000000000017941 */ /* 0x000fea0003800000 */
.L_x_465:
        /* <DEDUP_REMOVED lines=8> */
.L_x_468:
[----:B------:R-:W-:Y:S05]  /*dec0*/  BSYNC B1 ;  /* 0x0000000000017941 */ /* 0x000fea0003800000 */
.L_x_467:
        /* <DEDUP_REMOVED lines=10> */
.L_x_470:
[----:B------:R-:W-:Y:S05]  /*df70*/  BSYNC B1 ;  /* 0x0000000000017941 */ /* 0x000fea0003800000 */
.L_x_469:
        /* <DEDUP_REMOVED lines=8> */
.L_x_472:
[----:B------:R-:W-:Y:S05]  /*e000*/  BSYNC B1 ;  /* 0x0000000000017941 */ /* 0x000fea0003800000 */
.L_x_471:
        /* <DEDUP_REMOVED lines=10> */
.L_x_474:
[----:B------:R-:W-:Y:S05]  /*e0b0*/  BSYNC B1 ;  /* 0x0000000000017941 */ /* 0x000fea0003800000 */
.L_x_473:
        /* <DEDUP_REMOVED lines=8> */
.L_x_476:
[----:B------:R-:W-:Y:S05]  /*e140*/  BSYNC B1 ;  /* 0x0000000000017941 */ /* 0x000fea0003800000 */
.L_x_475:
        /* <DEDUP_REMOVED lines=10> */
.L_x_478:
[----:B------:R-:W-:Y:S05]  /*e1f0*/  BSYNC B1 ;  /* 0x0000000000017941 */ /* 0x000fea0003800000 */
.L_x_477:
        /* <DEDUP_REMOVED lines=8> */
.L_x_480:
[----:B------:R-:W-:Y:S05]  /*e280*/  BSYNC B1 ;  /* 0x0000000000017941 */ /* 0x000fea0003800000 */
.L_x_479:
        /* <DEDUP_REMOVED lines=10> */
.L_x_482:
[----:B------:R-:W-:Y:S05]  /*e330*/  BSYNC B1 ;  /* 0x0000000000017941 */ /* 0x000fea0003800000 */
.L_x_481:
        /* <DEDUP_REMOVED lines=8> */
.L_x_484:
[----:B------:R-:W-:Y:S05]  /*e3c0*/  BSYNC B1 ;  /* 0x0000000000017941 */ /* 0x000fea0003800000 */
.L_x_483:
        /* <DEDUP_REMOVED lines=10> */
.L_x_486:
[----:B------:R-:W-:Y:S05]  /*e470*/  BSYNC B1 ;  /* 0x0000000000017941 */ /* 0x000fea0003800000 */
.L_x_485:
        /* <DEDUP_REMOVED lines=8> */
.L_x_488:
[----:B------:R-:W-:Y:S05]  /*e500*/  BSYNC B1 ;  /* 0x0000000000017941 */ /* 0x000fea0003800000 */
.L_x_487:
        /* <DEDUP_REMOVED lines=10> */
.L_x_490:
[----:B------:R-:W-:Y:S05]  /*e5b0*/  BSYNC B1 ;  /* 0x0000000000017941 */ /* 0x000fea0003800000 */
.L_x_489:
        /* <DEDUP_REMOVED lines=8> */
.L_x_492:
[----:B------:R-:W-:Y:S05]  /*e640*/  BSYNC B1 ;  /* 0x0000000000017941 */ /* 0x000fea0003800000 */
.L_x_491:
        /* <DEDUP_REMOVED lines=10> */
.L_x_494:
[----:B------:R-:W-:Y:S05]  /*e6f0*/  BSYNC B1 ;  /* 0x0000000000017941 */ /* 0x000fea0003800000 */
.L_x_493:
        /* <DEDUP_REMOVED lines=8> */
.L_x_496:
[----:B------:R-:W-:Y:S05]  /*e780*/  BSYNC B1 ;  /* 0x0000000000017941 */ /* 0x000fea0003800000 */
.L_x_495:
        /* <DEDUP_REMOVED lines=10> */
.L_x_498:
[----:B------:R-:W-:Y:S05]  /*e830*/  BSYNC B1 ;  /* 0x0000000000017941 */ /* 0x000fea0003800000 */
.L_x_497:
        /* <DEDUP_REMOVED lines=8> */
.L_x_500:
[----:B------:R-:W-:Y:S05]  /*e8c0*/  BSYNC B1 ;  /* 0x0000000000017941 */ /* 0x000fea0003800000 */
.L_x_499:
        /* <DEDUP_REMOVED lines=10> */
.L_x_502:
[----:B------:R-:W-:Y:S05]  /*e970*/  BSYNC B1 ;  /* 0x0000000000017941 */ /* 0x000fea0003800000 */
.L_x_501:
        /* <DEDUP_REMOVED lines=8> */
.L_x_504:
[----:B------:R-:W-:Y:S05]  /*ea00*/  BSYNC B1 ;  /* 0x0000000000017941 */ /* 0x000fea0003800000 */
.L_x_503:
        /* <DEDUP_REMOVED lines=10> */
.L_x_506:
[----:B------:R-:W-:Y:S05]  /*eab0*/  BSYNC B1 ;  /* 0x0000000000017941 */ /* 0x000fea0003800000 */
.L_x_505:
        /* <DEDUP_REMOVED lines=8> */
.L_x_508:
[----:B------:R-:W-:Y:S05]  /*eb40*/  BSYNC B1 ;  /* 0x0000000000017941 */ /* 0x000fea0003800000 */
.L_x_507:
        /* <DEDUP_REMOVED lines=10> */
.L_x_510:
[----:B------:R-:W-:Y:S05]  /*ebf0*/  BSYNC B1 ;  /* 0x0000000000017941 */ /* 0x000fea0003800000 */
.L_x_509:
        /* <DEDUP_REMOVED lines=8> */
.L_x_512:
[----:B------:R-:W-:Y:S05]  /*ec80*/  BSYNC B1 ;  /* 0x0000000000017941 */ /* 0x000fea0003800000 */
.L_x_511:
        /* <DEDUP_REMOVED lines=10> */
.L_x_514:
[----:B------:R-:W-:Y:S05]  /*ed30*/  BSYNC B1 ;  /* 0x0000000000017941 */ /* 0x000fea0003800000 */
.L_x_513:
        /* <DEDUP_REMOVED lines=8> */
.L_x_516:
[----:B------:R-:W-:Y:S05]  /*edc0*/  BSYNC B1 ;  /* 0x0000000000017941 */ /* 0x000fea0003800000 */
.L_x_515:
        /* <DEDUP_REMOVED lines=10> */
.L_x_518:
[----:B------:R-:W-:Y:S05]  /*ee70*/  BSYNC B1 ;  /* 0x0000000000017941 */ /* 0x000fea0003800000 */
.L_x_517:
        /* <DEDUP_REMOVED lines=8> */
.L_x_520:
[----:B------:R-:W-:Y:S05]  /*ef00*/  BSYNC B1 ;  /* 0x0000000000017941 */ /* 0x000fea0003800000 */
.L_x_519:
        /* <DEDUP_REMOVED lines=10> */
.L_x_522:
[----:B------:R-:W-:Y:S05]  /*efb0*/  BSYNC B1 ;  /* 0x0000000000017941 */ /* 0x000fea0003800000 */
.L_x_521:
        /* <DEDUP_REMOVED lines=8> */
.L_x_524:
[----:B------:R-:W-:Y:S05]  /*f040*/  BSYNC B1 ;  /* 0x0000000000017941 */ /* 0x000fea0003800000 */
.L_x_523:
        /* <DEDUP_REMOVED lines=10> */
.L_x_526:
[----:B------:R-:W-:Y:S05]  /*f0f0*/  BSYNC B1 ;  /* 0x0000000000017941 */ /* 0x000fea0003800000 */
.L_x_525:
        /* <DEDUP_REMOVED lines=8> */
.L_x_528:
[----:B------:R-:W-:Y:S05]  /*f180*/  BSYNC B1 ;  /* 0x0000000000017941 */ /* 0x000fea0003800000 */
.L_x_527:
        /* <DEDUP_REMOVED lines=10> */
.L_x_530:
[----:B------:R-:W-:Y:S05]  /*f230*/  BSYNC B1 ;  /* 0x0000000000017941 */ /* 0x000fea0003800000 */
.L_x_529:
        /* <DEDUP_REMOVED lines=8> */
.L_x_532:
[----:B------:R-:W-:Y:S05]  /*f2c0*/  BSYNC B1 ;  /* 0x0000000000017941 */ /* 0x000fea0003800000 */
.L_x_531:
        /* <DEDUP_REMOVED lines=10> */
.L_x_534:
[----:B------:R-:W-:Y:S05]  /*f370*/  BSYNC B1 ;  /* 0x0000000000017941 */ /* 0x000fea0003800000 */
.L_x_533:
        /* <DEDUP_REMOVED lines=8> */
.L_x_536:
[----:B------:R-:W-:Y:S05]  /*f400*/  BSYNC B1 ;  /* 0x0000000000017941 */ /* 0x000fea0003800000 */
.L_x_535:
        /* <DEDUP_REMOVED lines=10> */
.L_x_538:
[----:B------:R-:W-:Y:S05]  /*f4b0*/  BSYNC B1 ;  /* 0x0000000000017941 */ /* 0x000fea0003800000 */
.L_x_537:
        /* <DEDUP_REMOVED lines=8> */
.L_x_540:
[----:B------:R-:W-:Y:S05]  /*f540*/  BSYNC B1 ;  /* 0x0000000000017941 */ /* 0x000fea0003800000 */
.L_x_539:
        /* <DEDUP_REMOVED lines=10> */
.L_x_542:
[----:B------:R-:W-:Y:S05]  /*f5f0*/  BSYNC B1 ;  /* 0x0000000000017941 */ /* 0x000fea0003800000 */
.L_x_541:
        /* <DEDUP_REMOVED lines=8> */
.L_x_544:
[----:B------:R-:W-:Y:S05]  /*f680*/  BSYNC B1 ;  /* 0x0000000000017941 */ /* 0x000fea0003800000 */
.L_x_543:
[----:B--2---:R-:W2:Y:S01]  /*f690*/  LDL.LU R3, [R1] ;  /* 0x0000000001037983 */ /* 0x004ea20000300800 */
        /* <DEDUP_REMOVED lines=9> */
.L_x_546:
[----:B------:R-:W-:Y:S05]  /*f730*/  BSYNC B1 ;  /* 0x0000000000017941 */ /* 0x000fea0003800000 */
.L_x_545:
        /* <DEDUP_REMOVED lines=8> */
.L_x_548:
[----:B------:R-:W-:Y:S05]  /*f7c0*/  BSYNC B1 ;  /* 0x0000000000017941 */ /* 0x000fea0003800000 */
.L_x_547:
        /* <DEDUP_REMOVED lines=10> */
.L_x_550:
[----:B------:R-:W-:Y:S05]  /*f870*/  BSYNC B1 ;  /* 0x0000000000017941 */ /* 0x000fea0003800000 */
.L_x_549:
        /* <DEDUP_REMOVED lines=8> */
.L_x_552:
[----:B------:R-:W-:Y:S05]  /*f900*/  BSYNC B1 ;  /* 0x0000000000017941 */ /* 0x000fea0003800000 */
.L_x_551:
        /* <DEDUP_REMOVED lines=10> */
.L_x_554:
[----:B------:R-:W-:Y:S05]  /*f9b0*/  BSYNC B1 ;  /* 0x0000000000017941 */ /* 0x000fea0003800000 */
.L_x_553:
        /* <DEDUP_REMOVED lines=8> */
.L_x_556:
[----:B------:R-:W-:Y:S05]  /*fa40*/  BSYNC B1 ;  /* 0x0000000000017941 */ /* 0x000fea0003800000 */
.L_x_555:
        /* <DEDUP_REMOVED lines=10> */
.L_x_558:
[----:B------:R-:W-:Y:S05]  /*faf0*/  BSYNC B1 ;  /* 0x0000000000017941 */ /* 0x000fea0003800000 */
.L_x_557:
        /* <DEDUP_REMOVED lines=8> */
.L_x_560:
[----:B------:R-:W-:Y:S05]  /*fb80*/  BSYNC B1 ;  /* 0x0000000000017941 */ /* 0x000fea0003800000 */
.L_x_559:
        /* <DEDUP_REMOVED lines=10> */
.L_x_562:
[----:B------:R-:W-:Y:S05]  /*fc30*/  BSYNC B1 ;  /* 0x0000000000017941 */ /* 0x000fea0003800000 */
.L_x_561:
        /* <DEDUP_REMOVED lines=8> */
.L_x_564:
[----:B------:R-:W-:Y:S05]  /*fcc0*/  BSYNC B1 ;  /* 0x0000000000017941 */ /* 0x000fea0003800000 */
.L_x_563:
        /* <DEDUP_REMOVED lines=10> */
.L_x_566:
[----:B------:R-:W-:Y:S05]  /*fd70*/  BSYNC B1 ;  /* 0x0000000000017941 */ /* 0x000fea0003800000 */
.L_x_565:
        /* <DEDUP_REMOVED lines=8> */
.L_x_568:
[----:B------:R-:W-:Y:S05]  /*fe00*/  BSYNC B1 ;  /* 0x0000000000017941 */ /* 0x000fea0003800000 */
.L_x_567:
        /* <DEDUP_REMOVED lines=10> */
.L_x_570:
[----:B------:R-:W-:Y:S05]  /*feb0*/  BSYNC B1 ;  /* 0x0000000000017941 */ /* 0x000fea0003800000 */
.L_x_569:
        /* <DEDUP_REMOVED lines=8> */
.L_x_572:
[----:B------:R-:W-:Y:S05]  /*ff40*/  BSYNC B1 ;  /* 0x0000000000017941 */ /* 0x000fea0003800000 */
.L_x_571:
        /* <DEDUP_REMOVED lines=10> */
.L_x_574:
[----:B------:R-:W-:Y:S05]  /*fff0*/  BSYNC B1 ;  /* 0x0000000000017941 */ /* 0x000fea0003800000 */
.L_x_573:
        /* <DEDUP_REMOVED lines=8> */
.L_x_576:
[----:B------:R-:W-:Y:S05]  /*10080*/  BSYNC B1 ;  /* 0x0000000000017941 */ /* 0x000fea0003800000 */
.L_x_575:
        /* <DEDUP_REMOVED lines=10> */
.L_x_578:
[----:B------:R-:W-:Y:S05]  /*10130*/  BSYNC B1 ;  /* 0x0000000000017941 */ /* 0x000fea0003800000 */
.L_x_577:
        /* <DEDUP_REMOVED lines=8> */
.L_x_580:
[----:B------:R-:W-:Y:S05]  /*101c0*/  BSYNC B1 ;  /* 0x0000000000017941 */ /* 0x000fea0003800000 */
.L_x_579:
        /* <DEDUP_REMOVED lines=10> */
.L_x_582:
[----:B------:R-:W-:Y:S05]  /*10270*/  BSYNC B1 ;  /* 0x0000000000017941 */ /* 0x000fea0003800000 */
.L_x_581:
        /* <DEDUP_REMOVED lines=8> */
.L_x_584:
[----:B------:R-:W-:Y:S05]  /*10300*/  BSYNC B1 ;  /* 0x0000000000017941 */ /* 0x000fea0003800000 */
.L_x_583:
        /* <DEDUP_REMOVED lines=10> */
.L_x_586:
[----:B------:R-:W-:Y:S05]  /*103b0*/  BSYNC B1 ;  /* 0x0000000000017941 */ /* 0x000fea0003800000 */
.L_x_585:
        /* <DEDUP_REMOVED lines=8> */
.L_x_588:
[----:B------:R-:W-:Y:S05]  /*10440*/  BSYNC B1 ;  /* 0x0000000000017941 */ /* 0x000fea0003800000 */
.L_x_587:
        /* <DEDUP_REMOVED lines=10> */
.L_x_590:
[----:B------:R-:W-:Y:S05]  /*104f0*/  BSYNC B1 ;  /* 0x0000000000017941 */ /* 0x000fea0003800000 */
.L_x_589:
        /* <DEDUP_REMOVED lines=8> */
.L_x_592:
[----:B------:R-:W-:Y:S05]  /*10580*/  BSYNC B1 ;  /* 0x0000000000017941 */ /* 0x000fea0003800000 */
.L_x_591:
        /* <DEDUP_REMOVED lines=10> */
.L_x_594:
[----:B------:R-:W-:Y:S05]  /*10630*/  BSYNC B1 ;  /* 0x0000000000017941 */ /* 0x000fea0003800000 */
.L_x_593:
        /* <DEDUP_REMOVED lines=8> */
.L_x_596:
[----:B------:R-:W-:Y:S05]  /*106c0*/  BSYNC B1 ;  /* 0x0000000000017941 */ /* 0x000fea0003800000 */
.L_x_595:
        /* <DEDUP_REMOVED lines=10> */
.L_x_598:
[----:B------:R-:W-:Y:S05]  /*10770*/  BSYNC B1 ;  /* 0x0000000000017941 */ /* 0x000fea0003800000 */
.L_x_597:
        /* <DEDUP_REMOVED lines=8> */
.L_x_600:
[----:B------:R-:W-:Y:S05]  /*10800*/  BSYNC B1 ;  /* 0x0000000000017941 */ /* 0x000fea0003800000 */
.L_x_599:
        /* <DEDUP_REMOVED lines=10> */
.L_x_602:
[----:B------:R-:W-:Y:S05]  /*108b0*/  BSYNC B1 ;  /* 0x0000000000017941 */ /* 0x000fea0003800000 */
.L_x_601:
        /* <DEDUP_REMOVED lines=8> */
.L_x_604:
[----:B------:R-:W-:Y:S05]  /*10940*/  BSYNC B1 ;  /* 0x0000000000017941 */ /* 0x000fea0003800000 */
.L_x_603:
        /* <DEDUP_REMOVED lines=10> */
.L_x_606:
[----:B------:R-:W-:Y:S05]  /*109f0*/  BSYNC B1 ;  /* 0x0000000000017941 */ /* 0x000fea0003800000 */
.L_x_605:
        /* <DEDUP_REMOVED lines=8> */
.L_x_608:
[----:B------:R-:W-:Y:S05]  /*10a80*/  BSYNC B1 ;  /* 0x0000000000017941 */ /* 0x000fea0003800000 */
.L_x_607:
        /* <DEDUP_REMOVED lines=10> */
.L_x_610:
[----:B------:R-:W-:Y:S05]  /*10b30*/  BSYNC B1 ;  /* 0x0000000000017941 */ /* 0x000fea0003800000 */
.L_x_609:
        /* <DEDUP_REMOVED lines=8> */
.L_x_612:
[----:B------:R-:W-:Y:S05]  /*10bc0*/  BSYNC B1 ;  /* 0x0000000000017941 */ /* 0x000fea0003800000 */
.L_x_611:
        /* <DEDUP_REMOVED lines=10> */
.L_x_614:
[----:B------:R-:W-:Y:S05]  /*10c70*/  BSYNC B1 ;  /* 0x0000000000017941 */ /* 0x000fea0003800000 */
.L_x_613:
        /* <DEDUP_REMOVED lines=8> */
.L_x_616:
[----:B------:R-:W-:Y:S05]  /*10d00*/  BSYNC B1 ;  /* 0x0000000000017941 */ /* 0x000fea0003800000 */
.L_x_615:
        /* <DEDUP_REMOVED lines=10> */
.L_x_618:
[----:B------:R-:W-:Y:S05]  /*10db0*/  BSYNC B1 ;  /* 0x0000000000017941 */ /* 0x000fea0003800000 */
.L_x_617:
        /* <DEDUP_REMOVED lines=8> */
.L_x_620:
[----:B------:R-:W-:Y:S05]  /*10e40*/  BSYNC B1 ;  /* 0x0000000000017941 */ /* 0x000fea0003800000 */
.L_x_619:
        /* <DEDUP_REMOVED lines=10> */
.L_x_622:
[----:B------:R-:W-:Y:S05]  /*10ef0*/  BSYNC B1 ;  /* 0x0000000000017941 */ /* 0x000fea0003800000 */
.L_x_621:
        /* <DEDUP_REMOVED lines=8> */
.L_x_624:
[----:B------:R-:W-:Y:S05]  /*10f80*/  BSYNC B1 ;  /* 0x0000000000017941 */ /* 0x000fea0003800000 */
.L_x_623:
        /* <DEDUP_REMOVED lines=10> */
.L_x_626:
[----:B------:R-:W-:Y:S05]  /*11030*/  BSYNC B1 ;  /* 0x0000000000017941 */ /* 0x000fea0003800000 */
.L_x_625:
        /* <DEDUP_REMOVED lines=8> */
.L_x_628:
[----:B------:R-:W-:Y:S05]  /*110c0*/  BSYNC B1 ;  /* 0x0000000000017941 */ /* 0x000fea0003800000 */
.L_x_627:
        /* <DEDUP_REMOVED lines=10> */
.L_x_630:
[----:B------:R-:W-:Y:S05]  /*11170*/  BSYNC B1 ;  /* 0x0000000000017941 */ /* 0x000fea0003800000 */
.L_x_629:
        /* <DEDUP_REMOVED lines=8> */
.L_x_632:
[----:B------:R-:W-:Y:S05]  /*11200*/  BSYNC B1 ;  /* 0x0000000000017941 */ /* 0x000fea0003800000 */
.L_x_631:
        /* <DEDUP_REMOVED lines=10> */
.L_x_634:
[----:B------:R-:W-:Y:S05]  /*112b0*/  BSYNC B1 ;  /* 0x0000000000017941 */ /* 0x000fea0003800000 */
.L_x_633:
[----:B--2---:R-:W2:Y:S01]  /*112c0*/  LDL.LU R3, [R1+0xb4] ;  /* 0x0000b40001037983 */ /* 0x004ea20000300800 */
[----:B------:R-:W-:Y:S01]  /*112d0*/  BSSY B1, `(.L_x_635) ;  /* 0x0000007000017945 */ /* 0x000fe20003800000 */
[----:B--2---:R-:W-:-:S05]  /*112e0*/  @!P4 IMAD R3, R3, R17, R2 ;  /* 0x000000110303c224 */ /* 0x004fca00078e0202 */
[----:B------:R2:W-:Y:S01]  /*112f0*/  @!P4 STG.E.U8 desc[UR36][R4.64+0x159], R3 ;  /* 0x000159030400c986 */ /* 0x0005e2000c101124 */
[----:B------:R-:W-:Y:S05]  /*11300*/  @P5 BRA `(.L_x_636) ;  /* 0x00000000000c5947 */ /* 0x000fea0003800000 */
[----:B------:R-:W2:Y:S02]  /*11310*/  LDG.E.U8 R16, desc[UR36][R20.64+0x158] ;  /* 0x0001582414107981 */ /* 0x000ea4000c1e1100 */
[----:B--2---:R-:W-:-:S05]  /*11320*/  PRMT R3, R16, 0x8880, RZ ;  /* 0x0000888010037816 */ /* 0x004fca00000000ff */
[----:B------:R-:W-:-:S07]  /*11330*/  IMAD R2, R3, R18, RZ ;  /* 0x0000001203027224 */ /* 0x000fce00078e02ff */
.L_x_636:
[----:B------:R-:W-:Y:S05]  /*11340*/  BSYNC B1 ;  /* 0x0000000000017941 */ /* 0x000fea0003800000 */
.L_x_635:
[----:B--2---:R-:W2:Y:S01]  /*11350*/  LDL.LU R3, [R1+0xb8] ;  /* 0x0000b80001037983 */ /* 0x004ea20000300800 */
[----:B------:R-:W-:Y:S01]  /*11360*/  ISETP.LT.OR P4, PT, R0, 0x15a, !P0 ;  /* 0x0000015a0000780c */ /* 0x000fe20004781670 */
[----:B------:R-:W-:Y:S01]  /*11370*/  BSSY B1, `(.L_x_637) ;  /* 0x0000008000017945 */ /* 0x000fe20003800000 */
[----:B--2---:R-:W-:-:S05]  /*11380*/  @!P5 IMAD R3, R3, R17, R2 ;  /* 0x000000110303d224 */ /* 0x004fca00078e0202 */
[----:B------:R2:W-:Y:S01]  /*11390*/  @!P5 STG.E.U8 desc[UR36][R10.64+0x158], R3 ;  /* 0x000158030a00d986 */ /* 0x0005e2000c101124 */
[----:B------:R-:W-:-:S05]  /*113a0*/  ISETP.LT.OR P5, PT, R0, 0x161, !P3 ;  /* 0x000001610000780c */ /* 0x000fca0005fa1670 */
[----:B------:R-:W-:Y:S08]  /*113b0*/  @P4 BRA `(.L_x_638) ;  /* 0x00000000000c4947 */ /* 0x000ff00003800000 */
[----:B------:R-:W2:Y:S02]  /*113c0*/  LDG.E.U8 R16, desc[UR36][R20.64+0x159] ;  /* 0x0001592414107981 */ /* 0x000ea4000c1e1100 */
[----:B--2---:R-:W-:-:S05]  /*113d0*/  PRMT R3, R16, 0x8880, RZ ;  /* 0x0000888010037816 */ /* 0x004fca00000000ff */
[----:B------:R-:W-:-:S07]  /*113e0*/  IMAD R2, R3, R18, RZ ;  /* 0x0000001203027224 */ /* 0x000fce00078e02ff */
.L_x_638:
[----:B------:R-:W-:Y:S05]  /*113f0*/  BSYNC B1 ;  /* 0x0000000000017941 */ /* 0x000fea0003800000 */
.L_x_637:
        /* <DEDUP_REMOVED lines=8> */
.L_x_640:
[----:B------:R-:W-:Y:S05]  /*11480*/  BSYNC B1 ;  /* 0x0000000000017941 */ /* 0x000fea0003800000 */
.L_x_639:
        /* <DEDUP_REMOVED lines=10> */
.L_x_642:
[----:B------:R-:W-:Y:S05]  /*11530*/  BSYNC B1 ;  /* 0x0000000000017941 */ /* 0x000fea0003800000 */
.L_x_641:
        /* <DEDUP_REMOVED lines=8> */
.L_x_644:
[----:B------:R-:W-:Y:S05]  /*115c0*/  BSYNC B1 ;  /* 0x0000000000017941 */ /* 0x000fea0003800000 */
.L_x_643:
        /* <DEDUP_REMOVED lines=10> */
.L_x_646:
[----:B------:R-:W-:Y:S05]  /*11670*/  BSYNC B1 ;  /* 0x0000000000017941 */ /* 0x000fea0003800000 */
.L_x_645:
        /* <DEDUP_REMOVED lines=8> */
.L_x_648:
[----:B------:R-:W-:Y:S05]  /*11700*/  BSYNC B1 ;  /* 0x0000000000017941 */ /* 0x000fea0003800000 */
.L_x_647:
        /* <DEDUP_REMOVED lines=10> */
.L_x_650:
[----:B------:R-:W-:Y:S05]  /*117b0*/  BSYNC B1 ;  /* 0x0000000000017941 */ /* 0x000fea0003800000 */
.L_x_649:
        /* <DEDUP_REMOVED lines=8> */
.L_x_652:
[----:B------:R-:W-:Y:S05]  /*11840*/  BSYNC B1 ;  /* 0x0000000000017941 */ /* 0x000fea0003800000 */
.L_x_651:
        /* <DEDUP_REMOVED lines=10> */
.L_x_654:
[----:B------:R-:W-:Y:S05]  /*118f0*/  BSYNC B1 ;  /* 0x0000000000017941 */ /* 0x000fea0003800000 */
.L_x_653:
        /* <DEDUP_REMOVED lines=8> */
.L_x_656:
[----:B------:R-:W-:Y:S05]  /*11980*/  BSYNC B1 ;  /* 0x0000000000017941 */ /* 0x000fea0003800000 */
.L_x_655:
        /* <DEDUP_REMOVED lines=10> */
.L_x_658:
[----:B------:R-:W-:Y:S05]  /*11a30*/  BSYNC B1 ;  /* 0x0000000000017941 */ /* 0x000fea0003800000 */
.L_x_657:
        /* <DEDUP_REMOVED lines=8> */
.L_x_660:
[----:B------:R-:W-:Y:S05]  /*11ac0*/  BSYNC B1 ;  /* 0x0000000000017941 */ /* 0x000fea0003800000 */
.L_x_659:
        /* <DEDUP_REMOVED lines=10> */
.L_x_662:
[----:B------:R-:W-:Y:S05]  /*11b70*/  BSYNC B1 ;  /* 0x0000000000017941 */ /* 0x000fea0003800000 */
.L_x_661:
        /* <DEDUP_REMOVED lines=8> */
.L_x_664:
[----:B------:R-:W-:Y:S05]  /*11c00*/  BSYNC B1 ;  /* 0x0000000000017941 */ /* 0x000fea0003800000 */
.L_x_663:
        /* <DEDUP_REMOVED lines=10> */
.L_x_666:
[----:B------:R-:W-:Y:S05]  /*11cb0*/  BSYNC B1 ;  /* 0x0000000000017941 */ /* 0x000fea0003800000 */
.L_x_665:
        /* <DEDUP_REMOVED lines=8> */
.L_x_668:
[----:B------:R-:W-:Y:S05]  /*11d40*/  BSYNC B1 ;  /* 0x0000000000017941 */ /* 0x000fea0003800000 */
.L_x_667:
        /* <DEDUP_REMOVED lines=10> */
.L_x_670:
[----:B------:R-:W-:Y:S05]  /*11df0*/  BSYNC B1 ;  /* 0x0000000000017941 */ /* 0x000fea0003800000 */
.L_x_669:
        /* <DEDUP_REMOVED lines=8> */
.L_x_672:
[----:B------:R-:W-:Y:S05]  /*11e80*/  BSYNC B1 ;  /* 0x0000000000017941 */ /* 0x000fea0003800000 */
.L_x_671:
        /* <DEDUP_REMOVED lines=10> */
.L_x_674:
[----:B------:R-:W-:Y:S05]  /*11f30*/  BSYNC B1 ;  /* 0x0000000000017941 */ /* 0x000fea0003800000 */
.L_x_673:
        /* <DEDUP_REMOVED lines=8> */
.L_x_676:
[----:B------:R-:W-:Y:S05]  /*11fc0*/  BSYNC B1 ;  /* 0x0000000000017941 */ /* 0x000fea0003800000 */
.L_x_675:
        /* <DEDUP_REMOVED lines=10> */
.L_x_678:
[----:B------:R-:W-:Y:S05]  /*12070*/  BSYNC B1 ;  /* 0x0000000000017941 */ /* 0x000fea0003800000 */
.L_x_677:
        /* <DEDUP_REMOVED lines=8> */
.L_x_680:
[----:B------:R-:W-:Y:S05]  /*12100*/  BSYNC B1 ;  /* 0x0000000000017941 */ /* 0x000fea0003800000 */
.L_x_679:
        /* <DEDUP_REMOVED lines=10> */
.L_x_682:
[----:B------:R-:W-:Y:S05]  /*121b0*/  BSYNC B1 ;  /* 0x0000000000017941 */ /* 0x000fea0003800000 */
.L_x_681:
        /* <DEDUP_REMOVED lines=8> */
.L_x_684:
[----:B------:R-:W-:Y:S05]  /*12240*/  BSYNC B1 ;  /* 0x0000000000017941 */ /* 0x000fea0003800000 */
.L_x_683:
        /* <DEDUP_REMOVED lines=10> */
.L_x_686:
[----:B------:R-:W-:Y:S05]  /*122f0*/  BSYNC B1 ;  /* 0x0000000000017941 */ /* 0x000fea0003800000 */
.L_x_685:
        /* <DEDUP_REMOVED lines=8> */
.L_x_688:
[----:B------:R-:W-:Y:S05]  /*12380*/  BSYNC B1 ;  /* 0x0000000000017941 */ /* 0x000fea0003800000 */
.L_x_687:
        /* <DEDUP_REMOVED lines=10> */
.L_x_690:
[----:B------:R-:W-:Y:S05]  /*12430*/  BSYNC B1 ;  /* 0x0000000000017941 */ /* 0x000fea0003800000 */
.L_x_689:
        /* <DEDUP_REMOVED lines=8> */
.L_x_692:
[----:B------:R-:W-:Y:S05]  /*124c0*/  BSYNC B1 ;  /* 0x0000000000017941 */ /* 0x000fea0003800000 */
.L_x_691:
        /* <DEDUP_REMOVED lines=10> */
.L_x_694:
[----:B------:R-:W-:Y:S05]  /*12570*/  BSYNC B1 ;  /* 0x0000000000017941 */ /* 0x000fea0003800000 */
.L_x_693:
        /* <DEDUP_REMOVED lines=8> */
.L_x_696:
[----:B------:R-:W-:Y:S05]  /*12600*/  BSYNC B1 ;  /* 0x0000000000017941 */ /* 0x000fea0003800000 */
.L_x_695:
        /* <DEDUP_REMOVED lines=10> */
.L_x_698:
[----:B------:R-:W-:Y:S05]  /*126b0*/  BSYNC B1 ;  /* 0x0000000000017941 */ /* 0x000fea0003800000 */
.L_x_697:
        /* <DEDUP_REMOVED lines=8> */
.L_x_700:
[----:B------:R-:W-:Y:S05]  /*12740*/  BSYNC B1 ;  /* 0x0000000000017941 */ /* 0x000fea0003800000 */
.L_x_699:
        /* <DEDUP_REMOVED lines=10> */
.L_x_702:
[----:B------:R-:W-:Y:S05]  /*127f0*/  BSYNC B1 ;  /* 0x0000000000017941 */ /* 0x000fea0003800000 */
.L_x_701:
        /* <DEDUP_REMOVED lines=8> */
.L_x_704:
[----:B------:R-:W-:Y:S05]  /*12880*/  BSYNC B1 ;  /* 0x0000000000017941 */ /* 0x000fea0003800000 */
.L_x_703:
        /* <DEDUP_REMOVED lines=10> */
.L_x_706:
[----:B------:R-:W-:Y:S05]  /*12930*/  BSYNC B1 ;  /* 0x0000000000017941 */ /* 0x000fea0003800000 */
.L_x_705:
        /* <DEDUP_REMOVED lines=8> */
.L_x_708:
[----:B------:R-:W-:Y:S05]  /*129c0*/  BSYNC B1 ;  /* 0x0000000000017941 */ /* 0x000fea0003800000 */
.L_x_707:
        /* <DEDUP_REMOVED lines=10> */
.L_x_710:
[----:B------:R-:W-:Y:S05]  /*12a70*/  BSYNC B1 ;  /* 0x0000000000017941 */ /* 0x000fea0003800000 */
.L_x_709:
        /* <DEDUP_REMOVED lines=8> */
.L_x_712:
[----:B------:R-:W-:Y:S05]  /*12b00*/  BSYNC B1 ;  /* 0x0000000000017941 */ /* 0x000fea0003800000 */
.L_x_711:
        /* <DEDUP_REMOVED lines=10> */
.L_x_714:
[----:B------:R-:W-:Y:S05]  /*12bb0*/  BSYNC B1 ;  /* 0x0000000000017941 */ /* 0x000fea0003800000 */
.L_x_713:
        /* <DEDUP_REMOVED lines=8> */
.L_x_716:
[----:B------:R-:W-:Y:S05]  /*12c40*/  BSYNC B1 ;  /* 0x0000000000017941 */ /* 0x000fea0003800000 */
.L_x_715:
        /* <DEDUP_REMOVED lines=10> */
.L_x_718:
[----:B------:R-:W-:Y:S05]  /*12cf0*/  BSYNC B1 ;  /* 0x0000000000017941 */ /* 0x000fea0003800000 */
.L_x_717:
        /* <DEDUP_REMOVED lines=8> */
.L_x_720:
[----:B------:R-:W-:Y:S05]  /*12d80*/  BSYNC B1 ;  /* 0x0000000000017941 */ /* 0x000fea0003800000 */
.L_x_719:
        /* <DEDUP_REMOVED lines=10> */
.L_x_722:
[----:B------:R-:W-:Y:S05]  /*12e30*/  BSYNC B1 ;  /* 0x0000000000017941 */ /* 0x000fea0003800000 */
.L_x_721:
        /* <DEDUP_REMOVED lines=8> */
.L_x_724:
[----:B------:R-:W-:Y:S05]  /*12ec0*/  BSYNC B1 ;  /* 0x0000000000017941 */ /* 0x000fea0003800000 */
.L_x_723:
        /* <DEDUP_REMOVED lines=10> */
.L_x_726:
[----:B------:R-:W-:Y:S05]  /*12f70*/  BSYNC B1 ;  /* 0x0000000000017941 */ /* 0x000fea0003800000 */
.L_x_725:
        /* <DEDUP_REMOVED lines=8> */
.L_x_728:
[----:B------:R-:W-:Y:S05]  /*13000*/  BSYNC B1 ;  /* 0x0000000000017941 */ /* 0x000fea0003800000 */
.L_x_727:
        /* <DEDUP_REMOVED lines=10> */
.L_x_730:
[----:B------:R-:W-:Y:S05]  /*130b0*/  BSYNC B1 ;  /* 0x0000000000017941 */ /* 0x000fea0003800000 */
.L_x_729:
        /* <DEDUP_REMOVED lines=8> */
.L_x_732:
[----:B------:R-:W-:Y:S05]  /*13140*/  BSYNC B1 ;  /* 0x0000000000017941 */ /* 0x000fea0003800000 */
.L_x_731:
        /* <DEDUP_REMOVED lines=10> */
.L_x_734:
[----:B------:R-:W-:Y:S05]  /*131f0*/  BSYNC B1 ;  /* 0x0000000000017941 */ /* 0x000fea0003800000 */
.L_x_733:
        /* <DEDUP_REMOVED lines=8> */
.L_x_736:
[----:B------:R-:W-:Y:S05]  /*13280*/  BSYNC B1 ;  /* 0x0000000000017941 */ /* 0x000fea0003800000 */
.L_x_735:
        /* <DEDUP_REMOVED lines=10> */
.L_x_738:
[----:B------:R-:W-:Y:S05]  /*13330*/  BSYNC B1 ;  /* 0x0000000000017941 */ /* 0x000fea0003800000 */
.L_x_737:
        /* <DEDUP_REMOVED lines=8> */
.L_x_740:
[----:B------:R-:W-:Y:S05]  /*133c0*/  BSYNC B1 ;  /* 0x0000000000017941 */ /* 0x000fea0003800000 */
.L_x_739:
        /* <DEDUP_REMOVED lines=10> */
.L_x_742:
[----:B------:R-:W-:Y:S05]  /*13470*/  BSYNC B1 ;  /* 0x0000000000017941 */ /* 0x000fea0003800000 */
.L_x_741:
        /* <DEDUP_REMOVED lines=8> */
.L_x_744:
[----:B------:R-:W-:Y:S05]  /*13500*/  BSYNC B1 ;  /* 0x0000000000017941 */ /* 0x000fea0003800000 */
.L_x_743:
        /* <DEDUP_REMOVED lines=10> */
.L_x_746:
[----:B------:R-:W-:Y:S05]  /*135b0*/  BSYNC B1 ;  /* 0x0000000000017941 */ /* 0x000fea0003800000 */
.L_x_745:
        /* <DEDUP_REMOVED lines=8> */
.L_x_748:
[----:B------:R-:W-:Y:S05]  /*13640*/  BSYNC B1 ;  /* 0x0000000000017941 */ /* 0x000fea0003800000 */
.L_x_747:
        /* <DEDUP_REMOVED lines=10> */
.L_x_750:
[----:B------:R-:W-:Y:S05]  /*136f0*/  BSYNC B1 ;  /* 0x0000000000017941 */ /* 0x000fea0003800000 */
.L_x_749:
        /* <DEDUP_REMOVED lines=8> */
.L_x_752:
[----:B------:R-:W-:Y:S05]  /*13780*/  BSYNC B1 ;  /* 0x0000000000017941 */ /* 0x000fea0003800000 */
.L_x_751:
        /* <DEDUP_REMOVED lines=10> */
.L_x_754:
[----:B------:R-:W-:Y:S05]  /*13830*/  BSYNC B1 ;  /* 0x0000000000017941 */ /* 0x000fea0003800000 */
.L_x_753:
        /* <DEDUP_REMOVED lines=8> */
.L_x_756:
[----:B------:R-:W-:Y:S05]  /*138c0*/  BSYNC B1 ;  /* 0x0000000000017941 */ /* 0x000fea0003800000 */
.L_x_755:
        /* <DEDUP_REMOVED lines=10> */
.L_x_758:
[----:B------:R-:W-:Y:S05]  /*13970*/  BSYNC B1 ;  /* 0x0000000000017941 */ /* 0x000fea0003800000 */
.L_x_757:
        /* <DEDUP_REMOVED lines=8> */
.L_x_760:
[----:B------:R-:W-:Y:S05]  /*13a00*/  BSYNC B1 ;  /* 0x0000000000017941 */ /* 0x000fea0003800000 */
.L_x_759:
        /* <DEDUP_REMOVED lines=10> */
.L_x_762:
[----:B------:R-:W-:Y:S05]  /*13ab0*/  BSYNC B1 ;  /* 0x0000000000017941 */ /* 0x000fea0003800000 */
.L_x_761:
        /* <DEDUP_REMOVED lines=8> */
.L_x_764:
[----:B------:R-:W-:Y:S05]  /*13b40*/  BSYNC B1 ;  /* 0x0000000000017941 */ /* 0x000fea0003800000 */
.L_x_763:
        /* <DEDUP_REMOVED lines=10> */
.L_x_766:
[----:B------:R-:W-:Y:S05]  /*13bf0*/  BSYNC B1 ;  /* 0x0000000000017941 */ /* 0x000fea0003800000 */
.L_x_765:
        /* <DEDUP_REMOVED lines=8> */
.L_x_768:
[----:B------:R-:W-:Y:S05]  /*13c80*/  BSYNC B1 ;  /* 0x0000000000017941 */ /* 0x000fea0003800000 */
.L_x_767:
        /* <DEDUP_REMOVED lines=10> */
.L_x_770:
[----:B------:R-:W-:Y:S05]  /*13d30*/  BSYNC B1 ;  /* 0x0000000000017941 */ /* 0x000fea0003800000 */
.L_x_769:
        /* <DEDUP_REMOVED lines=8> */
.L_x_772:
[----:B------:R-:W-:Y:S05]  /*13dc0*/  BSYNC B1 ;  /* 0x0000000000017941 */ /* 0x000fea0003800000 */
.L_x_771:
        /* <DEDUP_REMOVED lines=10> */
.L_x_774:
[----:B------:R-:W-:Y:S05]  /*13e70*/  BSYNC B1 ;  /* 0x0000000000017941 */ /* 0x000fea0003800000 */
.L_x_773:
        /* <DEDUP_REMOVED lines=8> */
.L_x_776:
[----:B------:R-:W-:Y:S05]  /*13f00*/  BSYNC B1 ;  /* 0x0000000000017941 */ /* 0x000fea0003800000 */
.L_x_775:
        /* <DEDUP_REMOVED lines=10> */
.L_x_778:
[----:B------:R-:W-:Y:S05]  /*13fb0*/  BSYNC B1 ;  /* 0x0000000000017941 */ /* 0x000fea0003800000 */
.L_x_777:
        /* <DEDUP_REMOVED lines=8> */
.L_x_780:
[----:B------:R-:W-:Y:S05]  /*14040*/  BSYNC B1 ;  /* 0x0000000000017941 */ /* 0x000fea0003800000 */
.L_x_779:
        /* <DEDUP_REMOVED lines=10> */
.L_x_782:
[----:B------:R-:W-:Y:S05]  /*140f0*/  BSYNC B1 ;  /* 0x0000000000017941 */ /* 0x000fea0003800000 */
.L_x_781:
        /* <DEDUP_REMOVED lines=8> */
.L_x_784:
[----:B------:R-:W-:Y:S05]  /*14180*/  BSYNC B1 ;  /* 0x0000000000017941 */ /* 0x000fea0003800000 */
.L_x_783:
        /* <DEDUP_REMOVED lines=10> */
.L_x_786:
[----:B------:R-:W-:Y:S05]  /*14230*/  BSYNC B1 ;  /* 0x0000000000017941 */ /* 0x000fea0003800000 */
.L_x_785:
        /* <DEDUP_REMOVED lines=8> */
.L_x_788:
[----:B------:R-:W-:Y:S05]  /*142c0*/  BSYNC B1 ;  /* 0x0000000000017941 */ /* 0x000fea0003800000 */
.L_x_787:
[----:B--2---:R-:W2:Y:S01]  /*142d0*/  LDL.LU R3, [R1+0x1e8] ;  /* 0x0001e80001037983 */ /* 0x004ea20000300800 */
[----:B------:R-:W-:Y:S01]  /*142e0*/  ISETP.LT.OR P4, PT, R0, 0x1f2, !P0 ;  /* 0x000001f20000780c */ /* 0x000fe20004781670 */
[----:B------:R-:W-:Y:S01]  /*142f0*/  BSSY B1, `(.L_x_789) ;  /* 0x0000009000017945 */ /* 0x000fe20003800000 */
[----:B--2---:R-:W-:-:S05]  /*14300*/  @!P5 IMAD R3, R3, R17, R2 ;  /* 0x000000110303d224 */ /* 0x004fca00078e0202 */
[----:B------:R2:W-:Y:S01]  /*14310*/  @!P5 STG.E.U8 desc[UR36][R10.64+0x1f0], R3 ;  /* 0x0001f0030a00d986 */ /* 0x0005e2000c101124 */
[C---:B------:R-:W-:Y:S02]  /*14320*/  ISETP.LT.OR P5, PT, R0.reuse, 0x1f9, !P3 ;  /* 0x000001f90000780c */ /* 0x040fe40005fa1670 */
[----:B------:R-:W-:-:S03]  /*14330*/  ISETP.LT.OR P3, PT, R0, 0x1fa, !P3 ;  /* 0x000001fa0000780c */ /* 0x000fc60005f61670 */
[----:B------:R-:W-:Y:S10]  /*14340*/  @P4 BRA `(.L_x_790) ;  /* 0x00000000000c4947 */ /* 0x000ff40003800000 */
[----:B------:R-:W2:Y:S02]  /*14350*/  LDG.E.U8 R16, desc[UR36][R20.64+0x1f1] ;  /* 0x0001f12414107981 */ /* 0x000ea4000c1e1100 */
[----:B--2---:R-:W-:-:S05]  /*14360*/  PRMT R3, R16, 0x8880, RZ ;  /* 0x0000888010037816 */ /* 0x004fca00000000ff */
[----:B------:R-:W-:-:S07]  /*14370*/  IMAD R2, R3, R18, RZ ;  /* 0x0000001203027224 */ /* 0x000fce00078e02ff */
.L_x_790:
[----:B------:R-:W-:Y:S05]  /*14380*/  BSYNC B1 ;  /* 0x0000000000017941 */ /* 0x000fea0003800000 */
.L_x_789:
        /* <DEDUP_REMOVED lines=8> */
.L_x_792:
[----:B------:R-:W-:Y:S05]  /*14410*/  BSYNC B1 ;  /* 0x0000000000017941 */ /* 0x000fea0003800000 */
.L_x_791:
        /* <DEDUP_REMOVED lines=8> */
.L_x_794:
[----:B------:R-:W-:Y:S05]  /*144a0*/  BSYNC B1 ;  /* 0x0000000000017941 */ /* 0x000fea0003800000 */
.L_x_793:
[----:B--2---:R-:W2:Y:S01]  /*144b0*/  LDL.LU R3, [R1+0x1f4] ;  /* 0x0001f40001037983 */ /* 0x004ea20000300800 */
        /* <DEDUP_REMOVED lines=11> */
.L_x_796:
[----:B------:R-:W-:Y:S05]  /*14570*/  BSYNC B1 ;  /* 0x0000000000017941 */ /* 0x000fea0003800000 */
.L_x_795:
        /* <DEDUP_REMOVED lines=8> */
.L_x_798:
[----:B------:R-:W-:Y:S05]  /*14600*/  BSYNC B1 ;  /* 0x0000000000017941 */ /* 0x000fea0003800000 */
.L_x_797:
        /* <DEDUP_REMOVED lines=8> */
.L_x_800:
[----:B------:R-:W-:Y:S05]  /*14690*/  BSYNC B1 ;  /* 0x0000000000017941 */ /* 0x000fea0003800000 */
.L_x_799:
[----:B--2---:R-:W-:Y:S01]  /*146a0*/  @!P5 IMAD R3, R24, R17, R2 ;  /* 0x000000111803d224 */ /* 0x004fe200078e0202 */
[----:B------:R-:W-:Y:S04]  /*146b0*/  BSSY B1, `(.L_x_801) ;  /* 0x0000006000017945 */ /* 0x000fe80003800000 */
[----:B------:R2:W-:Y:S01]  /*146c0*/  @!P5 STG.E.U8 desc[UR36][R6.64+0x100], R3 ;  /* 0x000100030600d986 */ /* 0x0005e2000c101124 */
[----:B------:R-:W-:Y:S05]  /*146d0*/  @P3 BRA `(.L_x_802) ;  /* 0x00000000000c3947 */ /* 0x000fea0003800000 */
[----:B------:R-:W2:Y:S02]  /*146e0*/  LDG.E.U8 R16, desc[UR36][R14.64+0x101] ;  /* 0x000101240e107981 */ /* 0x000ea4000c1e1100 */
[----:B--2---:R-:W-:-:S05]  /*146f0*/  PRMT R3, R16, 0x8880, RZ ;  /* 0x0000888010037816 */ /* 0x004fca00000000ff */
[----:B------:R-:W-:-:S07]  /*14700*/  IMAD R2, R3, R18, RZ ;  /* 0x0000001203027224 */ /* 0x000fce00078e02ff */
.L_x_802:
[----:B------:R-:W-:Y:S05]  /*14710*/  BSYNC B1 ;  /* 0x0000000000017941 */ /* 0x000fea0003800000 */
.L_x_801:
[C---:B------:R-:W-:Y:S01]  /*14720*/  ISETP.LT.OR P5, PT, R0.reuse, 0x101, !P2 ;  /* 0x000001010000780c */ /* 0x040fe200057a1670 */
[----:B------:R-:W-:Y:S01]  /*14730*/  @!P3 IMAD R25, R25, R17, R2 ;  /* 0x000000111919b224 */ /* 0x000fe200078e0202 */
[----:B------:R-:W-:Y:S01]  /*14740*/  BSSY B1, `(.L_x_803) ;  /* 0x0000009000017945 */ /* 0x000fe20003800000 */
[C---:B------:R-:W-:Y:S02]  /*14750*/  ISETP.LT.OR P4, PT, R0.reuse, 0x102, !P2 ;  /* 0x000001020000780c */ /* 0x040fe40005781670 */
[C---:B------:R-:W-:Y:S01]  /*14760*/  ISETP.LT.OR P0, PT, R0.reuse, 0x10a, !P1 ;  /* 0x0000010a0000780c */ /* 0x040fe20004f01670 */
[----:B------:R3:W-:Y:S01]  /*14770*/  @!P3 STG.E.U8 desc[UR36][R6.64+0x101], R25 ;  /* 0x000101190600b986 */ /* 0x0007e2000c101124 */
[----:B------:R-:W-:-:S06]  /*14780*/  ISETP.LT.OR P3, PT, R0, 0x109, !P1 ;  /* 0x000001090000780c */ /* 0x000fcc0004f61670 */
[----:B------:R-:W-:Y:S07]  /*14790*/  @P5 BRA `(.L_x_804) ;  /* 0x00000000000c5947 */ /* 0x000fee0003800000 */
[----:B------:R-:W2:Y:S02]  /*147a0*/  LDG.E.U8 R16, desc[UR36][R12.64+0x100] ;  /* 0x000100240c107981 */ /* 0x000ea4000c1e1100 */
[----:B--2---:R-:W-:-:S05]  /*147b0*/  PRMT R3, R16, 0x8880, RZ ;  /* 0x0000888010037816 */ /* 0x004fca00000000ff */
[----:B------:R-:W-:-:S07]  /*147c0*/  IMAD R2, R3, R18, RZ ;  /* 0x0000001203027224 */ /* 0x000fce00078e02ff */
.L_x_804:
[----:B------:R-:W-:Y:S05]  /*147d0*/  BSYNC B1 ;  /* 0x0000000000017941 */ /* 0x000fea0003800000 */
.L_x_803:
[----:B--2---:R-:W-:Y:S01]  /*147e0*/  @!P5 IMAD R3, R26, R17, R2 ;  /* 0x000000111a03d224 */ /* 0x004fe200078e0202 */
[----:B------:R-:W-:Y:S04]  /*147f0*/  BSSY B1, `(.L_x_805) ;  /* 0x0000006000017945 */ /* 0x000fe80003800000 */
[----:B------:R2:W-:Y:S01]  /*14800*/  @!P5 STG.E.U8 desc[UR36][R8.64+0x100], R3 ;  /* 0x000100030800d986 */ /* 0x0005e2000c101124 */
[----:B------:R-:W-:Y:S05]  /*14810*/  @P4 BRA `(.L_x_806) ;  /* 0x00000000000c4947 */ /* 0x000fea0003800000 */
[----:B------:R-:W2:Y:S02]  /*14820*/  LDG.E.U8 R16, desc[UR36][R12.64+0x101] ;  /* 0x000101240c107981 */ /* 0x000ea4000c1e1100 */
[----:B--2---:R-:W-:-:S05]  /*14830*/  PRMT R3, R16, 0x8880, RZ ;  /* 0x0000888010037816 */ /* 0x004fca00000000ff */
[----:B------:R-:W-:-:S07]  /*14840*/  IMAD R2, R3, R18, RZ ;  /* 0x0000001203027224 */ /* 0x000fce00078e02ff */
.L_x_806:
[----:B------:R-:W-:Y:S05]  /*14850*/  BSYNC B1 ;  /* 0x0000000000017941 */ /* 0x000fea0003800000 */
.L_x_805:
[----:B------:R-:W-:Y:S01]  /*14860*/  @!P4 IMAD R27, R27, R17, R2 ;  /* 0x000000111b1bc224 */ /* 0x000fe200078e0202 */
[----:B------:R-:W-:Y:S04]  /*14870*/  BSSY B1, `(.L_x_807) ;  /* 0x0000006000017945 */ /* 0x000fe80003800000 */
[----:B------:R4:W-:Y:S01]  /*14880*/  @!P4 STG.E.U8 desc[UR36][R8.64+0x101], R27 ;  /* 0x0001011b0800c986 */ /* 0x0009e2000c101124 */
[----:B------:R-:W-:Y:S05]  /*14890*/  @P3 BRA `(.L_x_808) ;  /* 0x00000000000c3947 */ /* 0x000fea0003800000 */
[----:B------:R-:W2:Y:S02]  /*148a0*/  LDG.E.U8 R16, desc[UR36][R14.64+0x108] ;  /* 0x000108240e107981 */ /* 0x000ea4000c1e1100 */
[----:B--2---:R-:W-:-:S05]  /*148b0*/  PRMT R3, R16, 0x8880, RZ ;  /* 0x0000888010037816 */ /* 0x004fca00000000ff */
[----:B------:R-:W-:-:S07]  /*148c0*/  IMAD R2, R3, R18, RZ ;  /* 0x0000001203027224 */ /* 0x000fce00078e02ff */
.L_x_808:
[----:B------:R-:W-:Y:S05]  /*148d0*/  BSYNC B1 ;  /* 0x0000000000017941 */ /* 0x000fea0003800000 */
.L_x_807:
[----:B--2---:R-:W-:Y:S01]  /*148e0*/  @!P3 IMAD R3, R28, R17, R2 ;  /* 0x000000111c03b224 */ /* 0x004fe200078e0202 */
[----:B------:R-:W-:Y:S04]  /*148f0*/  BSSY B1, `(.L_x_809) ;  /* 0x0000006000017945 */ /* 0x000fe80003800000 */
[----:B------:R2:W-:Y:S01]  /*14900*/  @!P3 STG.E.U8 desc[UR36][R6.64+0x108], R3 ;  /* 0x000108030600b986 */ /* 0x0005e2000c101124 */
[----:B------:R-:W-:Y:S05]  /*14910*/  @P0 BRA `(.L_x_810) ;  /* 0x00000000000c0947 */ /* 0x000fea0003800000 */
[----:B------:R-:W2:Y:S02]  /*14920*/  LDG.E.U8 R16, desc[UR36][R14.64+0x109] ;  /* 0x000109240e107981 */ /* 0x000ea4000c1e1100 */
[----:B--2---:R-:W-:-:S05]  /*14930*/  PRMT R3, R16, 0x8880, RZ ;  /* 0x0000888010037816 */ /* 0x004fca00000000ff */
[----:B------:R-:W-:-:S07]  /*14940*/  IMAD R2, R3, R18, RZ ;  /* 0x0000001203027224 */ /* 0x000fce00078e02ff */
.L_x_810:
[----:B------:R-:W-:Y:S05]  /*14950*/  BSYNC B1 ;  /* 0x0000000000017941 */ /* 0x000fea0003800000 */
.L_x_809:
        /* <DEDUP_REMOVED lines=11> */
.L_x_812:
[----:B------:R-:W-:Y:S05]  /*14a10*/  BSYNC B1 ;  /* 0x0000000000017941 */ /* 0x000fea0003800000 */
.L_x_811:
[----:B--2---:R-:W-:Y:S01]  /*14a20*/  @!P4 IMAD R3, R30, R17, R2 ;  /* 0x000000111e03c224 */ /* 0x004fe200078e0202 */
[----:B------:R-:W-:Y:S04]  /*14a30*/  BSSY B1, `(.L_x_813) ;  /* 0x0000006000017945 */ /* 0x000fe80003800000 */
[----:B------:R2:W-:Y:S01]  /*14a40*/  @!P4 STG.E.U8 desc[UR36][R8.64+0x108], R3 ;  /* 0x000108030800c986 */ /* 0x0005e2000c101124 */
[----:B------:R-:W-:Y:S05]  /*14a50*/  @P3 BRA `(.L_x_814) ;  /* 0x00000000000c3947 */ /* 0x000fea0003800000 */
[----:B------:R-:W2:Y:S02]  /*14a60*/  LDG.E.U8 R16, desc[UR36][R12.64+0x109] ;  /* 0x000109240c107981 */ /* 0x000ea4000c1e1100 */
[----:B--2---:R-:W-:-:S05]  /*14a70*/  PRMT R3, R16, 0x8880, RZ ;  /* 0x0000888010037816 */ /* 0x004fca00000000ff */
[----:B------:R-:W-:-:S07]  /*14a80*/  IMAD R2, R3, R18, RZ ;  /* 0x0000001203027224 */ /* 0x000fce00078e02ff */
.L_x_814:
[----:B------:R-:W-:Y:S05]  /*14a90*/  BSYNC B1 ;  /* 0x0000000000017941 */ /* 0x000fea0003800000 */
.L_x_813:
[----:B------:R-:W-:Y:S01]  /*14aa0*/  @!P3 IMAD R31, R31, R17, R2 ;  /* 0x000000111f1fb224 */ /* 0x000fe200078e0202 */
[----:B------:R-:W-:Y:S04]  /*14ab0*/  BSSY B1, `(.L_x_815) ;  /* 0x0000006000017945 */ /* 0x000fe80003800000 */
[----:B------:R0:W-:Y:S01]  /*14ac0*/  @!P3 STG.E.U8 desc[UR36][R8.64+0x109], R31 ;  /* 0x0001091f0800b986 */ /* 0x0001e2000c101124 */
[----:B------:R-:W-:Y:S05]  /*14ad0*/  @P5 BRA `(.L_x_816) ;  /* 0x00000000000c5947 */ /* 0x000fea0003800000 */
[----:B------:R-:W2:Y:S02]  /*14ae0*/  LDG.E.U8 R16, desc[UR36][R14.64+0x110] ;  /* 0x000110240e107981 */ /* 0x000ea4000c1e1100 */
[----:B--2---:R-:W-:-:S05]  /*14af0*/  PRMT R3, R16, 0x8880, RZ ;  /* 0x0000888010037816 */ /* 0x004fca00000000ff */
[----:B------:R-:W-:-:S07]  /*14b00*/  IMAD R2, R3, R18, RZ ;  /* 0x0000001203027224 */ /* 0x000fce00078e02ff */
.L_x_816:
[----:B------:R-:W-:Y:S05]  /*14b10*/  BSYNC B1 ;  /* 0x0000000000017941 */ /* 0x000fea0003800000 */
.L_x_815:
[----:B--2---:R-:W-:Y:S01]  /*14b20*/  @!P5 IMAD R3, R32, R17, R2 ;  /* 0x000000112003d224 */ /* 0x004fe200078e0202 */
[----:B------:R-:W-:Y:S04]  /*14b30*/  BSSY B1, `(.L_x_817) ;  /* 0x0000006000017945 */ /* 0x000fe80003800000 */
[----:B------:R2:W-:Y:S01]  /*14b40*/  @!P5 STG.E.U8 desc[UR36][R6.64+0x110], R3 ;  /* 0x000110030600d986 */ /* 0x0005e2000c101124 */
[----:B------:R-:W-:Y:S05]  /*14b50*/  @P0 BRA `(.L_x_818) ;  /* 0x00000000000c0947 */ /* 0x000fea0003800000 */
[----:B------:R-:W2:Y:S02]  /*14b60*/  LDG.E.U8 R16, desc[UR36][R14.64+0x111] ;  /* 0x000111240e107981 */ /* 0x000ea4000c1e1100 */
[----:B--2---:R-:W-:-:S05]  /*14b70*/  PRMT R3, R16, 0x8880, RZ ;  /* 0x0000888010037816 */ /* 0x004fca00000000ff */
[----:B------:R-:W-:-:S07]  /*14b80*/  IMAD R2, R3, R18, RZ ;  /* 0x0000001203027224 */ /* 0x000fce00078e02ff */
.L_x_818:
[----:B------:R-:W-:Y:S05]  /*14b90*/  BSYNC B1 ;  /* 0x0000000000017941 */ /* 0x000fea0003800000 */
.L_x_817:
        /* <DEDUP_REMOVED lines=11> */
.L_x_820:
[----:B------:R-:W-:Y:S05]  /*14c50*/  BSYNC B1 ;  /* 0x0000000000017941 */ /* 0x000fea0003800000 */
.L_x_819:
[----:B--2---:R-:W-:Y:S01]  /*14c60*/  @!P4 IMAD R3, R34, R17, R2 ;  /* 0x000000112203c224 */ /* 0x004fe200078e0202 */
[----:B------:R-:W-:Y:S04]  /*14c70*/  BSSY B1, `(.L_x_821) ;  /* 0x0000006000017945 */ /* 0x000fe80003800000 */
[----:B------:R2:W-:Y:S01]  /*14c80*/  @!P4 STG.E.U8 desc[UR36][R8.64+0x110], R3 ;  /* 0x000110030800c986 */ /* 0x0005e2000c101124 */
[----:B------:R-:W-:Y:S05]  /*14c90*/  @P3 BRA `(.L_x_822) ;  /* 0x00000000000c3947 */ /* 0x000fea0003800000 */
[----:B------:R-:W2:Y:S02]  /*14ca0*/  LDG.E.U8 R16, desc[UR36][R12.64+0x111] ;  /* 0x000111240c107981 */ /* 0x000ea4000c1e1100 */
[----:B--2---:R-:W-:-:S05]  /*14cb0*/  PRMT R3, R16, 0x8880, RZ ;  /* 0x0000888010037816 */ /* 0x004fca00000000ff */
[----:B------:R-:W-:-:S07]  /*14cc0*/  IMAD R2, R3, R18, RZ ;  /* 0x0000001203027224 */ /* 0x000fce00078e02ff */
.L_x_822:
[----:B------:R-:W-:Y:S05]  /*14cd0*/  BSYNC B1 ;  /* 0x0000000000017941 */ /* 0x000fea0003800000 */
.L_x_821:
[----:B------:R-:W-:Y:S01]  /*14ce0*/  @!P3 IMAD R35, R35, R17, R2 ;  /* 0x000000112323b224 */ /* 0x000fe200078e0202 */
[----:B------:R-:W-:Y:S04]  /*14cf0*/  BSSY B1, `(.L_x_823) ;  /* 0x0000006000017945 */ /* 0x000fe80003800000 */
[----:B------:R0:W-:Y:S01]  /*14d00*/  @!P3 STG.E.U8 desc[UR36][R8.64+0x111], R35 ;  /* 0x000111230800b986 */ /* 0x0001e2000c101124 */
[----:B------:R-:W-:Y:S05]  /*14d10*/  @P5 BRA `(.L_x_824) ;  /* 0x00000000000c5947 */ /* 0x000fea0003800000 */
[----:B------:R-:W2:Y:S02]  /*14d20*/  LDG.E.U8 R16, desc[UR36][R14.64+0x118] ;  /* 0x000118240e107981 */ /* 0x000ea4000c1e1100 */
[----:B--2---:R-:W-:-:S05]  /*14d30*/  PRMT R3, R16, 0x8880, RZ ;  /* 0x0000888010037816 */ /* 0x004fca00000000ff */
[----:B------:R-:W-:-:S07]  /*14d40*/  IMAD R2, R3, R18, RZ ;  /* 0x0000001203027224 */ /* 0x000fce00078e02ff */
.L_x_824:
[----:B------:R-:W-:Y:S05]  /*14d50*/  BSYNC B1 ;  /* 0x0000000000017941 */ /* 0x000fea0003800000 */
.L_x_823:
[----:B--2---:R-:W-:Y:S01]  /*14d60*/  @!P5 IMAD R3, R36, R17, R2 ;  /* 0x000000112403d224 */ /* 0x004fe200078e0202 */
[----:B------:R-:W-:Y:S04]  /*14d70*/  BSSY B1, `(.L_x_825) ;  /* 0x0000006000017945 */ /* 0x000fe80003800000 */
[----:B------:R2:W-:Y:S01]  /*14d80*/  @!P5 STG.E.U8 desc[UR36][R6.64+0x118], R3 ;  /* 0x000118030600d986 */ /* 0x0005e2000c101124 */
[----:B------:R-:W-:Y:S05]  /*14d90*/  @P0 BRA `(.L_x_826) ;  /* 0x00000000000c0947 */ /* 0x000fea0003800000 */
[----:B------:R-:W2:Y:S02]  /*14da0*/  LDG.E.U8 R16, desc[UR36][R14.64+0x119] ;  /* 0x000119240e107981 */ /* 0x000ea4000c1e1100 */
[----:B--2---:R-:W-:-:S05]  /*14db0*/  PRMT R3, R16, 0x8880, RZ ;  /* 0x0000888010037816 */ /* 0x004fca00000000ff */
[----:B------:R-:W-:-:S07]  /*14dc0*/  IMAD R2, R3, R18, RZ ;  /* 0x0000001203027224 */ /* 0x000fce00078e02ff */
.L_x_826:
[----:B------:R-:W-:Y:S05]  /*14dd0*/  BSYNC B1 ;  /* 0x0000000000017941 */ /* 0x000fea0003800000 */
.L_x_825:
        /* <DEDUP_REMOVED lines=11> */
.L_x_828:
[----:B------:R-:W-:Y:S05]  /*14e90*/  BSYNC B1 ;  /* 0x0000000000017941 */ /* 0x000fea0003800000 */
.L_x_827:
[----:B--2---:R-:W-:Y:S01]  /*14ea0*/  @!P4 IMAD R3, R38, R17, R2 ;  /* 0x000000112603c224 */ /* 0x004fe200078e0202 */
[----:B------:R-:W-:Y:S04]  /*14eb0*/  BSSY B1, `(.L_x_829) ;  /* 0x0000006000017945 */ /* 0x000fe80003800000 */
[----:B------:R2:W-:Y:S01]  /*14ec0*/  @!P4 STG.E.U8 desc[UR36][R8.64+0x118], R3 ;  /* 0x000118030800c986 */ /* 0x0005e2000c101124 */
[----:B------:R-:W-:Y:S05]  /*14ed0*/  @P3 BRA `(.L_x_830) ;  /* 0x00000000000c3947 */ /* 0x000fea0003800000 */
[----:B------:R-:W2:Y:S02]  /*14ee0*/  LDG.E.U8 R16, desc[UR36][R12.64+0x119] ;  /* 0x000119240c107981 */ /* 0x000ea4000c1e1100 */
[----:B--2---:R-:W-:-:S05]  /*14ef0*/  PRMT R3, R16, 0x8880, RZ ;  /* 0x0000888010037816 */ /* 0x004fca00000000ff */
[----:B------:R-:W-:-:S07]  /*14f00*/  IMAD R2, R3, R18, RZ ;  /* 0x0000001203027224 */ /* 0x000fce00078e02ff */
.L_x_830:
[----:B------:R-:W-:Y:S05]  /*14f10*/  BSYNC B1 ;  /* 0x0000000000017941 */ /* 0x000fea0003800000 */
.L_x_829:
[----:B------:R-:W-:Y:S01]  /*14f20*/  @!P3 IMAD R39, R39, R17, R2 ;  /* 0x000000112727b224 */ /* 0x000fe200078e0202 */
[----:B------:R-:W-:Y:S04]  /*14f30*/  BSSY B1, `(.L_x_831) ;  /* 0x0000006000017945 */ /* 0x000fe80003800000 */
[----:B------:R0:W-:Y:S01]  /*14f40*/  @!P3 STG.E.U8 desc[UR36][R8.64+0x119], R39 ;  /* 0x000119270800b986 */ /* 0x0001e2000c101124 */
[----:B------:R-:W-:Y:S05]  /*14f50*/  @P5 BRA `(.L_x_832) ;  /* 0x00000000000c5947 */ /* 0x000fea0003800000 */
[----:B------:R-:W2:Y:S02]  /*14f60*/  LDG.E.U8 R16, desc[UR36][R14.64+0x120] ;  /* 0x000120240e107981 */ /* 0x000ea4000c1e1100 */
[----:B--2---:R-:W-:-:S05]  /*14f70*/  PRMT R3, R16, 0x8880, RZ ;  /* 0x0000888010037816 */ /* 0x004fca00000000ff */
[----:B------:R-:W-:-:S07]  /*14f80*/  IMAD R2, R3, R18, RZ ;  /* 0x0000001203027224 */ /* 0x000fce00078e02ff */
.L_x_832:
[----:B------:R-:W-:Y:S05]  /*14f90*/  BSYNC B1 ;  /* 0x0000000000017941 */ /* 0x000fea0003800000 */
.L_x_831:
[----:B--2---:R-:W-:Y:S01]  /*14fa0*/  @!P5 IMAD R3, R40, R17, R2 ;  /* 0x000000112803d224 */ /* 0x004fe200078e0202 */
[----:B------:R-:W-:Y:S04]  /*14fb0*/  BSSY B1, `(.L_x_833) ;  /* 0x0000006000017945 */ /* 0x000fe80003800000 */
[----:B------:R2:W-:Y:S01]  /*14fc0*/  @!P5 STG.E.U8 desc[UR36][R6.64+0x120], R3 ;  /* 0x000120030600d986 */ /* 0x0005e2000c101124 */
[----:B------:R-:W-:Y:S05]  /*14fd0*/  @P0 BRA `(.L_x_834) ;  /* 0x00000000000c0947 */ /* 0x000fea0003800000 */
[----:B------:R-:W2:Y:S02]  /*14fe0*/  LDG.E.U8 R16, desc[UR36][R14.64+0x121] ;  /* 0x000121240e107981 */ /* 0x000ea4000c1e1100 */
[----:B--2---:R-:W-:-:S05]  /*14ff0*/  PRMT R3, R16, 0x8880, RZ ;  /* 0x0000888010037816 */ /* 0x004fca00000000ff */
[----:B------:R-:W-:-:S07]  /*15000*/  IMAD R2, R3, R18, RZ ;  /* 0x0000001203027224 */ /* 0x000fce00078e02ff */
.L_x_834:
[----:B------:R-:W-:Y:S05]  /*15010*/  BSYNC B1 ;  /* 0x0000000000017941 */ /* 0x000fea0003800000 */
.L_x_833:
        /* <DEDUP_REMOVED lines=11> */
.L_x_836:
[----:B------:R-:W-:Y:S05]  /*150d0*/  BSYNC B1 ;  /* 0x0000000000017941 */ /* 0x000fea0003800000 */
.L_x_835:
[----:B--2---:R-:W-:Y:S01]  /*150e0*/  @!P4 IMAD R3, R42, R17, R2 ;  /* 0x000000112a03c224 */ /* 0x004fe200078e0202 */
[----:B------:R-:W-:Y:S04]  /*150f0*/  BSSY B1, `(.L_x_837) ;  /* 0x0000006000017945 */ /* 0x000fe80003800000 */
[----:B------:R2:W-:Y:S01]  /*15100*/  @!P4 STG.E.U8 desc[UR36][R8.64+0x120], R3 ;  /* 0x000120030800c986 */ /* 0x0005e2000c101124 */
[----:B------:R-:W-:Y:S05]  /*15110*/  @P3 BRA `(.L_x_838) ;  /* 0x00000000000c3947 */ /* 0x000fea0003800000 */
[----:B------:R-:W2:Y:S02]  /*15120*/  LDG.E.U8 R16, desc[UR36][R12.64+0x121] ;  /* 0x000121240c107981 */ /* 0x000ea4000c1e1100 */
[----:B--2---:R-:W-:-:S05]  /*15130*/  PRMT R3, R16, 0x8880, RZ ;  /* 0x0000888010037816 */ /* 0x004fca00000000ff */
[----:B------:R-:W-:-:S07]  /*15140*/  IMAD R2, R3, R18, RZ ;  /* 0x0000001203027224 */ /* 0x000fce00078e02ff */
.L_x_838:
[----:B------:R-:W-:Y:S05]  /*15150*/  BSYNC B1 ;  /* 0x0000000000017941 */ /* 0x000fea0003800000 */
.L_x_837:
[----:B------:R-:W-:Y:S01]  /*15160*/  @!P3 IMAD R43, R43, R17, R2 ;  /* 0x000000112b2bb224 */ /* 0x000fe200078e0202 */
[----:B------:R-:W-:Y:S04]  /*15170*/  BSSY B1, `(.L_x_839) ;  /* 0x0000006000017945 */ /* 0x000fe80003800000 */
[----:B------:R0:W-:Y:S01]  /*15180*/  @!P3 STG.E.U8 desc[UR36][R8.64+0x121], R43 ;  /* 0x0001212b0800b986 */ /* 0x0001e2000c101124 */
[----:B------:R-:W-:Y:S05]  /*15190*/  @P5 BRA `(.L_x_840) ;  /* 0x00000000000c5947 */ /* 0x000fea0003800000 */
[----:B------:R-:W2:Y:S02]  /*151a0*/  LDG.E.U8 R16, desc[UR36][R14.64+0x128] ;  /* 0x000128240e107981 */ /* 0x000ea4000c1e1100 */
[----:B--2---:R-:W-:-:S05]  /*151b0*/  PRMT R3, R16, 0x8880, RZ ;  /* 0x0000888010037816 */ /* 0x004fca00000000ff */
[----:B------:R-:W-:-:S07]  /*151c0*/  IMAD R2, R3, R18, RZ ;  /* 0x0000001203027224 */ /* 0x000fce00078e02ff */
.L_x_840:
[----:B------:R-:W-:Y:S05]  /*151d0*/  BSYNC B1 ;  /* 0x0000000000017941 */ /* 0x000fea0003800000 */
.L_x_839:
[----:B--2---:R-:W-:Y:S01]  /*151e0*/  @!P5 IMAD R3, R44, R17, R2 ;  /* 0x000000112c03d224 */ /* 0x004fe200078e0202 */
[----:B------:R-:W-:Y:S04]  /*151f0*/  BSSY B1, `(.L_x_841) ;  /* 0x0000006000017945 */ /* 0x000fe80003800000 */
[----:B------:R2:W-:Y:S01]  /*15200*/  @!P5 STG.E.U8 desc[UR36][R6.64+0x128], R3 ;  /* 0x000128030600d986 */ /* 0x0005e2000c101124 */
[----:B------:R-:W-:Y:S05]  /*15210*/  @P0 BRA `(.L_x_842) ;  /* 0x00000000000c0947 */ /* 0x000fea0003800000 */
[----:B------:R-:W2:Y:S02]  /*15220*/  LDG.E.U8 R16, desc[UR36][R14.64+0x129] ;  /* 0x000129240e107981 */ /* 0x000ea4000c1e1100 */
[----:B--2---:R-:W-:-:S05]  /*15230*/  PRMT R3, R16, 0x8880, RZ ;  /* 0x0000888010037816 */ /* 0x004fca00000000ff */
[----:B------:R-:W-:-:S07]  /*15240*/  IMAD R2, R3, R18, RZ ;  /* 0x0000001203027224 */ /* 0x000fce00078e02ff */
.L_x_842:
[----:B------:R-:W-:Y:S05]  /*15250*/  BSYNC B1 ;  /* 0x0000000000017941 */ /* 0x000fea0003800000 */
.L_x_841:
        /* <DEDUP_REMOVED lines=11> */
.L_x_844:
[----:B------:R-:W-:Y:S05]  /*15310*/  BSYNC B1 ;  /* 0x0000000000017941 */ /* 0x000fea0003800000 */
.L_x_843:
[----:B--2---:R-:W-:Y:S01]  /*15320*/  @!P4 IMAD R3, R46, R17, R2 ;  /* 0x000000112e03c224 */ /* 0x004fe200078e0202 */
[----:B------:R-:W-:Y:S04]  /*15330*/  BSSY B1, `(.L_x_845) ;  /* 0x0000006000017945 */ /* 0x000fe80003800000 */
[----:B------:R2:W-:Y:S01]  /*15340*/  @!P4 STG.E.U8 desc[UR36][R8.64+0x128], R3 ;  /* 0x000128030800c986 */ /* 0x0005e2000c101124 */
[----:B------:R-:W-:Y:S05]  /*15350*/  @P3 BRA `(.L_x_846) ;  /* 0x00000000000c3947 */ /* 0x000fea0003800000 */
[----:B------:R-:W2:Y:S02]  /*15360*/  LDG.E.U8 R16, desc[UR36][R12.64+0x129] ;  /* 0x000129240c107981 */ /* 0x000ea4000c1e1100 */
[----:B--2---:R-:W-:-:S05]  /*15370*/  PRMT R3, R16, 0x8880, RZ ;  /* 0x0000888010037816 */ /* 0x004fca00000000ff */
[----:B------:R-:W-:-:S07]  /*15380*/  IMAD R2, R3, R18, RZ ;  /* 0x0000001203027224 */ /* 0x000fce00078e02ff */
.L_x_846:
[----:B------:R-:W-:Y:S05]  /*15390*/  BSYNC B1 ;  /* 0x0000000000017941 */ /* 0x000fea0003800000 */
.L_x_845:
[----:B------:R-:W-:Y:S01]  /*153a0*/  @!P3 IMAD R47, R47, R17, R2 ;  /* 0x000000112f2fb224 */ /* 0x000fe200078e0202 */
[----:B------:R-:W-:Y:S04]  /*153b0*/  BSSY B1, `(.L_x_847) ;  /* 0x0000006000017945 */ /* 0x000fe80003800000 */
[----:B------:R0:W-:Y:S01]  /*153c0*/  @!P3 STG.E.U8 desc[UR36][R8.64+0x129], R47 ;  /* 0x0001292f0800b986 */ /* 0x0001e2000c101124 */
[----:B------:R-:W-:Y:S05]  /*153d0*/  @P5 BRA `(.L_x_848) ;  /* 0x00000000000c5947 */ /* 0x000fea0003800000 */
[----:B------:R-:W2:Y:S02]  /*153e0*/  LDG.E.U8 R16, desc[UR36][R14.64+0x130] ;  /* 0x000130240e107981 */ /* 0x000ea4000c1e1100 */
[----:B--2---:R-:W-:-:S05]  /*153f0*/  PRMT R3, R16, 0x8880, RZ ;  /* 0x0000888010037816 */ /* 0x004fca00000000ff */
[----:B------:R-:W-:-:S07]  /*15400*/  IMAD R2, R3, R18, RZ ;  /* 0x0000001203027224 */ /* 0x000fce00078e02ff */
.L_x_848:
[----:B------:R-:W-:Y:S05]  /*15410*/  BSYNC B1 ;  /* 0x0000000000017941 */ /* 0x000fea0003800000 */
.L_x_847:
[----:B--2---:R-:W-:Y:S01]  /*15420*/  @!P5 IMAD R3, R48, R17, R2 ;  /* 0x000000113003d224 */ /* 0x004fe200078e0202 */
[----:B------:R-:W-:Y:S04]  /*15430*/  BSSY B1, `(.L_x_849) ;  /* 0x0000006000017945 */ /* 0x000fe80003800000 */
[----:B------:R2:W-:Y:S01]  /*15440*/  @!P5 STG.E.U8 desc[UR36][R6.64+0x130], R3 ;  /* 0x000130030600d986 */ /* 0x0005e2000c101124 */
[----:B------:R-:W-:Y:S05]  /*15450*/  @P0 BRA `(.L_x_850) ;  /* 0x00000000000c0947 */ /* 0x000fea0003800000 */
[----:B------:R-:W2:Y:S02]  /*15460*/  LDG.E.U8 R16, desc[UR36][R14.64+0x131] ;  /* 0x000131240e107981 */ /* 0x000ea4000c1e1100 */
[----:B--2---:R-:W-:-:S05]  /*15470*/  PRMT R3, R16, 0x8880, RZ ;  /* 0x0000888010037816 */ /* 0x004fca00000000ff */
[----:B------:R-:W-:-:S07]  /*15480*/  IMAD R2, R3, R18, RZ ;  /* 0x0000001203027224 */ /* 0x000fce00078e02ff */
.L_x_850:
[----:B------:R-:W-:Y:S05]  /*15490*/  BSYNC B1 ;  /* 0x0000000000017941 */ /* 0x000fea0003800000 */
.L_x_849:
        /* <DEDUP_REMOVED lines=11> */
.L_x_852:
[----:B------:R-:W-:Y:S05]  /*15550*/  BSYNC B1 ;  /* 0x0000000000017941 */ /* 0x000fea0003800000 */
.L_x_851:
[----:B--2---:R-:W-:Y:S01]  /*15560*/  @!P4 IMAD R3, R50, R17, R2 ;  /* 0x000000113203c224 */ /* 0x004fe200078e0202 */
[----:B------:R-:W-:Y:S04]  /*15570*/  BSSY B1, `(.L_x_853) ;  /* 0x0000006000017945 */ /* 0x000fe80003800000 */
[----:B------:R2:W-:Y:S01]  /*15580*/  @!P4 STG.E.U8 desc[UR36][R8.64+0x130], R3 ;  /* 0x000130030800c986 */ /* 0x0005e2000c101124 */
[----:B------:R-:W-:Y:S05]  /*15590*/  @P3 BRA `(.L_x_854) ;  /* 0x00000000000c3947 */ /* 0x000fea0003800000 */
[----:B------:R-:W2:Y:S02]  /*155a0*/  LDG.E.U8 R16, desc[UR36][R12.64+0x131] ;  /* 0x000131240c107981 */ /* 0x000ea4000c1e1100 */
[----:B--2---:R-:W-:-:S05]  /*155b0*/  PRMT R3, R16, 0x8880, RZ ;  /* 0x0000888010037816 */ /* 0x004fca00000000ff */
[----:B------:R-:W-:-:S07]  /*155c0*/  IMAD R2, R3, R18, RZ ;  /* 0x0000001203027224 */ /* 0x000fce00078e02ff */
.L_x_854:
[----:B------:R-:W-:Y:S05]  /*155d0*/  BSYNC B1 ;  /* 0x0000000000017941 */ /* 0x000fea0003800000 */
.L_x_853:
[----:B------:R-:W-:Y:S01]  /*155e0*/  @!P3 IMAD R51, R51, R17, R2 ;  /* 0x000000113333b224 */ /* 0x000fe200078e0202 */
[----:B------:R-:W-:Y:S04]  /*155f0*/  BSSY B1, `(.L_x_855) ;  /* 0x0000006000017945 */ /* 0x000fe80003800000 */
[----:B------:R0:W-:Y:S01]  /*15600*/  @!P3 STG.E.U8 desc[UR36][R8.64+0x131], R51 ;  /* 0x000131330800b986 */ /* 0x0001e2000c101124 */
[----:B------:R-:W-:Y:S05]  /*15610*/  @P5 BRA `(.L_x_856) ;  /* 0x00000000000c5947 */ /* 0x000fea0003800000 */
[----:B------:R-:W2:Y:S02]  /*15620*/  LDG.E.U8 R16, desc[UR36][R14.64+0x138] ;  /* 0x000138240e107981 */ /* 0x000ea4000c1e1100 */
[----:B--2---:R-:W-:-:S05]  /*15630*/  PRMT R3, R16, 0x8880, RZ ;  /* 0x0000888010037816 */ /* 0x004fca00000000ff */
[----:B------:R-:W-:-:S07]  /*15640*/  IMAD R2, R3, R18, RZ ;  /* 0x0000001203027224 */ /* 0x000fce00078e02ff */
.L_x_856:
[----:B------:R-:W-:Y:S05]  /*15650*/  BSYNC B1 ;  /* 0x0000000000017941 */ /* 0x000fea0003800000 */
.L_x_855:
[----:B--2---:R-:W-:Y:S01]  /*15660*/  @!P5 IMAD R3, R52, R17, R2 ;  /* 0x000000113403d224 */ /* 0x004fe200078e0202 */
[----:B------:R-:W-:Y:S04]  /*15670*/  BSSY B1, `(.L_x_857) ;  /* 0x0000006000017945 */ /* 0x000fe80003800000 */
[----:B------:R2:W-:Y:S01]  /*15680*/  @!P5 STG.E.U8 desc[UR36][R6.64+0x138], R3 ;  /* 0x000138030600d986 */ /* 0x0005e2000c101124 */
[----:B------:R-:W-:Y:S05]  /*15690*/  @P0 BRA `(.L_x_858) ;  /* 0x00000000000c0947 */ /* 0x000fea0003800000 */
[----:B------:R-:W2:Y:S02]  /*156a0*/  LDG.E.U8 R16, desc[UR36][R14.64+0x139] ;  /* 0x000139240e107981 */ /* 0x000ea4000c1e1100 */
[----:B--2---:R-:W-:-:S05]  /*156b0*/  PRMT R3, R16, 0x8880, RZ ;  /* 0x0000888010037816 */ /* 0x004fca00000000ff */
[----:B------:R-:W-:-:S07]  /*156c0*/  IMAD R2, R3, R18, RZ ;  /* 0x0000001203027224 */ /* 0x000fce00078e02ff */
.L_x_858:
[----:B------:R-:W-:Y:S05]  /*156d0*/  BSYNC B1 ;  /* 0x0000000000017941 */ /* 0x000fea0003800000 */
.L_x_857:
        /* <DEDUP_REMOVED lines=11> */
.L_x_860:
[----:B------:R-:W-:Y:S05]  /*15790*/  BSYNC B1 ;  /* 0x0000000000017941 */ /* 0x000fea0003800000 */
.L_x_859:
[----:B--2---:R-:W-:Y:S01]  /*157a0*/  @!P4 IMAD R3, R54, R17, R2 ;  /* 0x000000113603c224 */ /* 0x004fe200078e0202 */
[----:B------:R-:W-:Y:S04]  /*157b0*/  BSSY B1, `(.L_x_861) ;  /* 0x0000006000017945 */ /* 0x000fe80003800000 */
[----:B------:R2:W-:Y:S01]  /*157c0*/  @!P4 STG.E.U8 desc[UR36][R8.64+0x138], R3 ;  /* 0x000138030800c986 */ /* 0x0005e2000c101124 */
[----:B------:R-:W-:Y:S05]  /*157d0*/  @P3 BRA `(.L_x_862) ;  /* 0x00000000000c3947 */ /* 0x000fea0003800000 */
[----:B------:R-:W2:Y:S02]  /*157e0*/  LDG.E.U8 R16, desc[UR36][R12.64+0x139] ;  /* 0x000139240c107981 */ /* 0x000ea4000c1e1100 */
[----:B--2---:R-:W-:-:S05]  /*157f0*/  PRMT R3, R16, 0x8880, RZ ;  /* 0x0000888010037816 */ /* 0x004fca00000000ff */
[----:B------:R-:W-:-:S07]  /*15800*/  IMAD R2, R3, R18, RZ ;  /* 0x0000001203027224 */ /* 0x000fce00078e02ff */
.L_x_862:
[----:B------:R-:W-:Y:S05]  /*15810*/  BSYNC B1 ;  /* 0x0000000000017941 */ /* 0x000fea0003800000 */
.L_x_861:
[----:B------:R-:W-:Y:S01]  /*15820*/  @!P3 IMAD R55, R55, R17, R2 ;  /* 0x000000113737b224 */ /* 0x000fe200078e0202 */
[----:B------:R-:W-:Y:S04]  /*15830*/  BSSY B1, `(.L_x_863) ;  /* 0x0000006000017945 */ /* 0x000fe80003800000 */
[----:B------:R0:W-:Y:S01]  /*15840*/  @!P3 STG.E.U8 desc[UR36][R8.64+0x139], R55 ;  /* 0x000139370800b986 */ /* 0x0001e2000c101124 */
[----:B------:R-:W-:Y:S05]  /*15850*/  @P5 BRA `(.L_x_864) ;  /* 0x00000000000c5947 */ /* 0x000fea0003800000 */
[----:B------:R-:W2:Y:S02]  /*15860*/  LDG.E.U8 R16, desc[UR36][R14.64+0x140] ;  /* 0x000140240e107981 */ /* 0x000ea4000c1e1100 */
[----:B--2---:R-:W-:-:S05]  /*15870*/  PRMT R3, R16, 0x8880, RZ ;  /* 0x0000888010037816 */ /* 0x004fca00000000ff */
[----:B------:R-:W-:-:S07]  /*15880*/  IMAD R2, R3, R18, RZ ;  /* 0x0000001203027224 */ /* 0x000fce00078e02ff */
.L_x_864:
[----:B------:R-:W-:Y:S05]  /*15890*/  BSYNC B1 ;  /* 0x0000000000017941 */ /* 0x000fea0003800000 */
.L_x_863:
[----:B--2---:R-:W-:Y:S01]  /*158a0*/  @!P5 IMAD R3, R56, R17, R2 ;  /* 0x000000113803d224 */ /* 0x004fe200078e0202 */
[----:B------:R-:W-:Y:S04]  /*158b0*/  BSSY B1, `(.L_x_865) ;  /* 0x0000006000017945 */ /* 0x000fe80003800000 */
[----:B------:R2:W-:Y:S01]  /*158c0*/  @!P5 STG.E.U8 desc[UR36][R6.64+0x140], R3 ;  /* 0x000140030600d986 */ /* 0x0005e2000c101124 */
[----:B------:R-:W-:Y:S05]  /*158d0*/  @P0 BRA `(.L_x_866) ;  /* 0x00000000000c0947 */ /* 0x000fea0003800000 */
[----:B------:R-:W2:Y:S02]  /*158e0*/  LDG.E.U8 R16, desc[UR36][R14.64+0x141] ;  /* 0x000141240e107981 */ /* 0x000ea4000c1e1100 */
[----:B--2---:R-:W-:-:S05]  /*158f0*/  PRMT R3, R16, 0x8880, RZ ;  /* 0x0000888010037816 */ /* 0x004fca00000000ff */
[----:B------:R-:W-:-:S07]  /*15900*/  IMAD R2, R3, R18, RZ ;  /* 0x0000001203027224 */ /* 0x000fce00078e02ff */
.L_x_866:
[----:B------:R-:W-:Y:S05]  /*15910*/  BSYNC B1 ;  /* 0x0000000000017941 */ /* 0x000fea0003800000 */
.L_x_865:
        /* <DEDUP_REMOVED lines=11> */
.L_x_868:
[----:B------:R-:W-:Y:S05]  /*159d0*/  BSYNC B1 ;  /* 0x0000000000017941 */ /* 0x000fea0003800000 */
.L_x_867:
[----:B--2---:R-:W-:Y:S01]  /*159e0*/  @!P4 IMAD R3, R58, R17, R2 ;  /* 0x000000113a03c224 */ /* 0x004fe200078e0202 */
[----:B------:R-:W-:Y:S04]  /*159f0*/  BSSY B1, `(.L_x_869) ;  /* 0x0000006000017945 */ /* 0x000fe80003800000 */
[----:B------:R2:W-:Y:S01]  /*15a00*/  @!P4 STG.E.U8 desc[UR36][R8.64+0x140], R3 ;  /* 0x000140030800c986 */ /* 0x0005e2000c101124 */
[----:B------:R-:W-:Y:S05]  /*15a10*/  @P3 BRA `(.L_x_870) ;  /* 0x00000000000c3947 */ /* 0x000fea0003800000 */
[----:B------:R-:W2:Y:S02]  /*15a20*/  LDG.E.U8 R16, desc[UR36][R12.64+0x141] ;  /* 0x000141240c107981 */ /* 0x000ea4000c1e1100 */
[----:B--2---:R-:W-:-:S05]  /*15a30*/  PRMT R3, R16, 0x8880, RZ ;  /* 0x0000888010037816 */ /* 0x004fca00000000ff */
[----:B------:R-:W-:-:S07]  /*15a40*/  IMAD R2, R3, R18, RZ ;  /* 0x0000001203027224 */ /* 0x000fce00078e02ff */
.L_x_870:
[----:B------:R-:W-:Y:S05]  /*15a50*/  BSYNC B1 ;  /* 0x0000000000017941 */ /* 0x000fea0003800000 */
.L_x_869:
[----:B------:R-:W-:Y:S01]  /*15a60*/  @!P3 IMAD R59, R59, R17, R2 ;  /* 0x000000113b3bb224 */ /* 0x000fe200078e0202 */
[----:B------:R-:W-:Y:S04]  /*15a70*/  BSSY B1, `(.L_x_871) ;  /* 0x0000006000017945 */ /* 0x000fe80003800000 */
[----:B------:R0:W-:Y:S01]  /*15a80*/  @!P3 STG.E.U8 desc[UR36][R8.64+0x141], R59 ;  /* 0x0001413b0800b986 */ /* 0x0001e2000c101124 */
[----:B------:R-:W-:Y:S05]  /*15a90*/  @P5 BRA `(.L_x_872) ;  /* 0x00000000000c5947 */ /* 0x000fea0003800000 */
[----:B------:R-:W2:Y:S02]  /*15aa0*/  LDG.E.U8 R16, desc[UR36][R14.64+0x148] ;  /* 0x000148240e107981 */ /* 0x000ea4000c1e1100 */
[----:B--2---:R-:W-:-:S05]  /*15ab0*/  PRMT R3, R16, 0x8880, RZ ;  /* 0x0000888010037816 */ /* 0x004fca00000000ff */
[----:B------:R-:W-:-:S07]  /*15ac0*/  IMAD R2, R3, R18, RZ ;  /* 0x0000001203027224 */ /* 0x000fce00078e02ff */
.L_x_872:
[----:B------:R-:W-:Y:S05]  /*15ad0*/  BSYNC B1 ;  /* 0x0000000000017941 */ /* 0x000fea0003800000 */
.L_x_871:
[----:B--2---:R-:W-:Y:S01]  /*15ae0*/  @!P5 IMAD R3, R60, R17, R2 ;  /* 0x000000113c03d224 */ /* 0x004fe200078e0202 */
[----:B------:R-:W-:Y:S04]  /*15af0*/  BSSY B1, `(.L_x_873) ;  /* 0x0000006000017945 */ /* 0x000fe80003800000 */
[----:B------:R2:W-:Y:S01]  /*15b00*/  @!P5 STG.E.U8 desc[UR36][R6.64+0x148], R3 ;  /* 0x000148030600d986 */ /* 0x0005e2000c101124 */
[----:B------:R-:W-:Y:S05]  /*15b10*/  @P0 BRA `(.L_x_874) ;  /* 0x00000000000c0947 */ /* 0x000fea0003800000 */
[----:B------:R-:W2:Y:S02]  /*15b20*/  LDG.E.U8 R16, desc[UR36][R14.64+0x149] ;  /* 0x000149240e107981 */ /* 0x000ea4000c1e1100 */
[----:B--2---:R-:W-:-:S05]  /*15b30*/  PRMT R3, R16, 0x8880, RZ ;  /* 0x0000888010037816 */ /* 0x004fca00000000ff */
[----:B------:R-:W-:-:S07]  /*15b40*/  IMAD R2, R3, R18, RZ ;  /* 0x0000001203027224 */ /* 0x000fce00078e02ff */
.L_x_874:
[----:B------:R-:W-:Y:S05]  /*15b50*/  BSYNC B1 ;  /* 0x0000000000017941 */ /* 0x000fea0003800000 */
.L_x_873:
        /* <DEDUP_REMOVED lines=11> */
.L_x_876:
[----:B------:R-:W-:Y:S05]  /*15c10*/  BSYNC B1 ;  /* 0x0000000000017941 */ /* 0x000fea0003800000 */
.L_x_875:
[----:B--2---:R-:W-:Y:S01]  /*15c20*/  @!P4 IMAD R3, R62, R17, R2 ;  /* 0x000000113e03c224 */ /* 0x004fe200078e0202 */
[----:B------:R-:W-:Y:S04]  /*15c30*/  BSSY B1, `(.L_x_877) ;  /* 0x0000006000017945 */ /* 0x000fe80003800000 */
[----:B------:R2:W-:Y:S01]  /*15c40*/  @!P4 STG.E.U8 desc[UR36][R8.64+0x148], R3 ;  /* 0x000148030800c986 */ /* 0x0005e2000c101124 */
[----:B------:R-:W-:Y:S05]  /*15c50*/  @P3 BRA `(.L_x_878) ;  /* 0x00000000000c3947 */ /* 0x000fea0003800000 */
[----:B------:R-:W2:Y:S02]  /*15c60*/  LDG.E.U8 R16, desc[UR36][R12.64+0x149] ;  /* 0x000149240c107981 */ /* 0x000ea4000c1e1100 */
[----:B--2---:R-:W-:-:S05]  /*15c70*/  PRMT R3, R16, 0x8880, RZ ;  /* 0x0000888010037816 */ /* 0x004fca00000000ff */
[----:B------:R-:W-:-:S07]  /*15c80*/  IMAD R2, R3, R18, RZ ;  /* 0x0000001203027224 */ /* 0x000fce00078e02ff */
.L_x_878:
[----:B------:R-:W-:Y:S05]  /*15c90*/  BSYNC B1 ;  /* 0x0000000000017941 */ /* 0x000fea0003800000 */
.L_x_877:
[----:B------:R-:W-:Y:S01]  /*15ca0*/  @!P3 IMAD R63, R63, R17, R2 ;  /* 0x000000113f3fb224 */ /* 0x000fe200078e0202 */
[----:B------:R-:W-:Y:S04]  /*15cb0*/  BSSY B1, `(.L_x_879) ;  /* 0x0000006000017945 */ /* 0x000fe80003800000 */
[----:B------:R0:W-:Y:S01]  /*15cc0*/  @!P3 STG.E.U8 desc[UR36][R8.64+0x149], R63 ;  /* 0x0001493f0800b986 */ /* 0x0001e2000c101124 */
[----:B------:R-:W-:Y:S05]  /*15cd0*/  @P5 BRA `(.L_x_880) ;  /* 0x00000000000c5947 */ /* 0x000fea0003800000 */
[----:B------:R-:W2:Y:S02]  /*15ce0*/  LDG.E.U8 R16, desc[UR36][R14.64+0x150] ;  /* 0x000150240e107981 */ /* 0x000ea4000c1e1100 */
[----:B--2---:R-:W-:-:S05]  /*15cf0*/  PRMT R3, R16, 0x8880, RZ ;  /* 0x0000888010037816 */ /* 0x004fca00000000ff */
[----:B------:R-:W-:-:S07]  /*15d00*/  IMAD R2, R3, R18, RZ ;  /* 0x0000001203027224 */ /* 0x000fce00078e02ff */
.L_x_880:
[----:B------:R-:W-:Y:S05]  /*15d10*/  BSYNC B1 ;  /* 0x0000000000017941 */ /* 0x000fea0003800000 */
.L_x_879:
[----:B--2---:R-:W-:Y:S01]  /*15d20*/  @!P5 IMAD R3, R64, R17, R2 ;  /* 0x000000114003d224 */ /* 0x004fe200078e0202 */
[----:B------:R-:W-:Y:S04]  /*15d30*/  BSSY B1, `(.L_x_881) ;  /* 0x0000006000017945 */ /* 0x000fe80003800000 */
[----:B------:R2:W-:Y:S01]  /*15d40*/  @!P5 STG.E.U8 desc[UR36][R6.64+0x150], R3 ;  /* 0x000150030600d986 */ /* 0x0005e2000c101124 */
[----:B------:R-:W-:Y:S05]  /*15d50*/  @P0 BRA `(.L_x_882) ;  /* 0x00000000000c0947 */ /* 0x000fea0003800000 */
[----:B------:R-:W2:Y:S02]  /*15d60*/  LDG.E.U8 R16, desc[UR36][R14.64+0x151] ;  /* 0x000151240e107981 */ /* 0x000ea4000c1e1100 */
[----:B--2---:R-:W-:-:S05]  /*15d70*/  PRMT R3, R16, 0x8880, RZ ;  /* 0x0000888010037816 */ /* 0x004fca00000000ff */
[----:B------:R-:W-:-:S07]  /*15d80*/  IMAD R2, R3, R18, RZ ;  /* 0x0000001203027224 */ /* 0x000fce00078e02ff */
.L_x_882:
[----:B------:R-:W-:Y:S05]  /*15d90*/  BSYNC B1 ;  /* 0x0000000000017941 */ /* 0x000fea0003800000 */
.L_x_881:
        /* <DEDUP_REMOVED lines=11> */
.L_x_884:
[----:B------:R-:W-:Y:S05]  /*15e50*/  BSYNC B1 ;  /* 0x0000000000017941 */ /* 0x000fea0003800000 */
.L_x_883:
[----:B--2---:R-:W-:Y:S01]  /*15e60*/  @!P4 IMAD R3, R66, R17, R2 ;  /* 0x000000114203c224 */ /* 0x004fe200078e0202 */
[----:B------:R-:W-:Y:S04]  /*15e70*/  BSSY B1, `(.L_x_885) ;  /* 0x0000006000017945 */ /* 0x000fe80003800000 */
[----:B------:R2:W-:Y:S01]  /*15e80*/  @!P4 STG.E.U8 desc[UR36][R8.64+0x150], R3 ;  /* 0x000150030800c986 */ /* 0x0005e2000c101124 */
[----:B------:R-:W-:Y:S05]  /*15e90*/  @P3 BRA `(.L_x_886) ;  /* 0x00000000000c3947 */ /* 0x000fea0003800000 */
[----:B------:R-:W2:Y:S02]  /*15ea0*/  LDG.E.U8 R16, desc[UR36][R12.64+0x151] ;  /* 0x000151240c107981 */ /* 0x000ea4000c1e1100 */
[----:B--2---:R-:W-:-:S05]  /*15eb0*/  PRMT R3, R16, 0x8880, RZ ;  /* 0x0000888010037816 */ /* 0x004fca00000000ff */
[----:B------:R-:W-:-:S07]  /*15ec0*/  IMAD R2, R3, R18, RZ ;  /* 0x0000001203027224 */ /* 0x000fce00078e02ff */
.L_x_886:
[----:B------:R-:W-:Y:S05]  /*15ed0*/  BSYNC B1 ;  /* 0x0000000000017941 */ /* 0x000fea0003800000 */
.L_x_885:
[----:B------:R-:W-:Y:S01]  /*15ee0*/  @!P3 IMAD R67, R67, R17, R2 ;  /* 0x000000114343b224 */ /* 0x000fe200078e0202 */
[----:B------:R-:W-:Y:S04]  /*15ef0*/  BSSY B1, `(.L_x_887) ;  /* 0x0000006000017945 */ /* 0x000fe80003800000 */
[----:B------:R0:W-:Y:S01]  /*15f00*/  @!P3 STG.E.U8 desc[UR36][R8.64+0x151], R67 ;  /* 0x000151430800b986 */ /* 0x0001e2000c101124 */
[----:B------:R-:W-:Y:S05]  /*15f10*/  @P5 BRA `(.L_x_888) ;  /* 0x00000000000c5947 */ /* 0x000fea0003800000 */
[----:B------:R-:W2:Y:S02]  /*15f20*/  LDG.E.U8 R16, desc[UR36][R14.64+0x158] ;  /* 0x000158240e107981 */ /* 0x000ea4000c1e1100 */
[----:B--2---:R-:W-:-:S05]  /*15f30*/  PRMT R3, R16, 0x8880, RZ ;  /* 0x0000888010037816 */ /* 0x004fca00000000ff */
[----:B------:R-:W-:-:S07]  /*15f40*/  IMAD R2, R3, R18, RZ ;  /* 0x0000001203027224 */ /* 0x000fce00078e02ff */
.L_x_888:
[----:B------:R-:W-:Y:S05]  /*15f50*/  BSYNC B1 ;  /* 0x0000000000017941 */ /* 0x000fea0003800000 */
.L_x_887:
[----:B--2---:R-:W-:Y:S01]  /*15f60*/  @!P5 IMAD R3, R68, R17, R2 ;  /* 0x000000114403d224 */ /* 0x004fe200078e0202 */
[----:B------:R-:W-:Y:S04]  /*15f70*/  BSSY B1, `(.L_x_889) ;  /* 0x0000006000017945 */ /* 0x000fe80003800000 */
[----:B------:R2:W-:Y:S01]  /*15f80*/  @!P5 STG.E.U8 desc[UR36][R6.64+0x158], R3 ;  /* 0x000158030600d986 */ /* 0x0005e2000c101124 */
[----:B------:R-:W-:Y:S05]  /*15f90*/  @P0 BRA `(.L_x_890) ;  /* 0x00000000000c0947 */ /* 0x000fea0003800000 */
[----:B------:R-:W2:Y:S02]  /*15fa0*/  LDG.E.U8 R16, desc[UR36][R14.64+0x159] ;  /* 0x000159240e107981 */ /* 0x000ea4000c1e1100 */
[----:B--2---:R-:W-:-:S05]  /*15fb0*/  PRMT R3, R16, 0x8880, RZ ;  /* 0x0000888010037816 */ /* 0x004fca00000000ff */
[----:B------:R-:W-:-:S07]  /*15fc0*/  IMAD R2, R3, R18, RZ ;  /* 0x0000001203027224 */ /* 0x000fce00078e02ff */
.L_x_890:
[----:B------:R-:W-:Y:S05]  /*15fd0*/  BSYNC B1 ;  /* 0x0000000000017941 */ /* 0x000fea0003800000 */
.L_x_889:
        /* <DEDUP_REMOVED lines=11> */
.L_x_892:
[----:B------:R-:W-:Y:S05]  /*16090*/  BSYNC B1 ;  /* 0x0000000000017941 */ /* 0x000fea0003800000 */
.L_x_891:
[----:B--2---:R-:W-:Y:S01]  /*160a0*/  @!P4 IMAD R3, R70, R17, R2 ;  /* 0x000000114603c224 */ /* 0x004fe200078e0202 */
[----:B------:R-:W-:Y:S04]  /*160b0*/  BSSY B1, `(.L_x_893) ;  /* 0x0000006000017945 */ /* 0x000fe80003800000 */
[----:B------:R2:W-:Y:S01]  /*160c0*/  @!P4 STG.E.U8 desc[UR36][R8.64+0x158], R3 ;  /* 0x000158030800c986 */ /* 0x0005e2000c101124 */
[----:B------:R-:W-:Y:S05]  /*160d0*/  @P3 BRA `(.L_x_894) ;  /* 0x00000000000c3947 */ /* 0x000fea0003800000 */
[----:B------:R-:W2:Y:S02]  /*160e0*/  LDG.E.U8 R16, desc[UR36][R12.64+0x159] ;  /* 0x000159240c107981 */ /* 0x000ea4000c1e1100 */
[----:B--2---:R-:W-:-:S05]  /*160f0*/  PRMT R3, R16, 0x8880, RZ ;  /* 0x0000888010037816 */ /* 0x004fca00000000ff */
[----:B------:R-:W-:-:S07]  /*16100*/  IMAD R2, R3, R18, RZ ;  /* 0x0000001203027224 */ /* 0x000fce00078e02ff */
.L_x_894:
[----:B------:R-:W-:Y:S05]  /*16110*/  BSYNC B1 ;  /* 0x0000000000017941 */ /* 0x000fea0003800000 */
.L_x_893:
[----:B------:R-:W-:Y:S01]  /*16120*/  @!P3 IMAD R71, R71, R17, R2 ;  /* 0x000000114747b224 */ /* 0x000fe200078e0202 */
[----:B------:R-:W-:Y:S04]  /*16130*/  BSSY B1, `(.L_x_895) ;  /* 0x0000006000017945 */ /* 0x000fe80003800000 */
[----:B------:R0:W-:Y:S01]  /*16140*/  @!P3 STG.E.U8 desc[UR36][R8.64+0x159], R71 ;  /* 0x000159470800b986 */ /* 0x0001e2000c101124 */
[----:B------:R-:W-:Y:S05]  /*16150*/  @P5 BRA `(.L_x_896) ;  /* 0x00000000000c5947 */ /* 0x000fea0003800000 */
[----:B------:R-:W2:Y:S02]  /*16160*/  LDG.E.U8 R16, desc[UR36][R14.64+0x160] ;  /* 0x000160240e107981 */ /* 0x000ea4000c1e1100 */
[----:B--2---:R-:W-:-:S05]  /*16170*/  PRMT R3, R16, 0x8880, RZ ;  /* 0x0000888010037816 */ /* 0x004fca00000000ff */
[----:B------:R-:W-:-:S07]  /*16180*/  IMAD R2, R3, R18, RZ ;  /* 0x0000001203027224 */ /* 0x000fce00078e02ff */
.L_x_896:
[----:B------:R-:W-:Y:S05]  /*16190*/  BSYNC B1 ;  /* 0x0000000000017941 */ /* 0x000fea0003800000 */
.L_x_895:
[----:B--2---:R-:W-:Y:S01]  /*161a0*/  @!P5 IMAD R3, R72, R17, R2 ;  /* 0x000000114803d224 */ /* 0x004fe200078e0202 */
[----:B------:R-:W-:Y:S04]  /*161b0*/  BSSY B1, `(.L_x_897) ;  /* 0x0000006000017945 */ /* 0x000fe80003800000 */
[----:B------:R2:W-:Y:S01]  /*161c0*/  @!P5 STG.E.U8 desc[UR36][R6.64+0x160], R3 ;  /* 0x000160030600d986 */ /* 0x0005e2000c101124 */
[----:B------:R-:W-:Y:S05]  /*161d0*/  @P0 BRA `(.L_x_898) ;  /* 0x00000000000c0947 */ /* 0x000fea0003800000 */
[----:B------:R-:W2:Y:S02]  /*161e0*/  LDG.E.U8 R16, desc[UR36][R14.64+0x161] ;  /* 0x000161240e107981 */ /* 0x000ea4000c1e1100 */
[----:B--2---:R-:W-:-:S05]  /*161f0*/  PRMT R3, R16, 0x8880, RZ ;  /* 0x0000888010037816 */ /* 0x004fca00000000ff */
[----:B------:R-:W-:-:S07]  /*16200*/  IMAD R2, R3, R18, RZ ;  /* 0x0000001203027224 */ /* 0x000fce00078e02ff */
.L_x_898:
[----:B------:R-:W-:Y:S05]  /*16210*/  BSYNC B1 ;  /* 0x0000000000017941 */ /* 0x000fea0003800000 */
.L_x_897:
        /* <DEDUP_REMOVED lines=11> */
.L_x_900:
[----:B------:R-:W-:Y:S05]  /*162d0*/  BSYNC B1 ;  /* 0x0000000000017941 */ /* 0x000fea0003800000 */
.L_x_899:
[----:B--2---:R-:W-:Y:S01]  /*162e0*/  @!P4 IMAD R3, R74, R17, R2 ;  /* 0x000000114a03c224 */ /* 0x004fe200078e0202 */
[----:B------:R-:W-:Y:S04]  /*162f0*/  BSSY B1, `(.L_x_901) ;  /* 0x0000006000017945 */ /* 0x000fe80003800000 */
[----:B------:R2:W-:Y:S01]  /*16300*/  @!P4 STG.E.U8 desc[UR36][R8.64+0x160], R3 ;  /* 0x000160030800c986 */ /* 0x0005e2000c101124 */
[----:B------:R-:W-:Y:S05]  /*16310*/  @P3 BRA `(.L_x_902) ;  /* 0x00000000000c3947 */ /* 0x000fea0003800000 */
[----:B------:R-:W2:Y:S02]  /*16320*/  LDG.E.U8 R16, desc[UR36][R12.64+0x161] ;  /* 0x000161240c107981 */ /* 0x000ea4000c1e1100 */
[----:B--2---:R-:W-:-:S05]  /*16330*/  PRMT R3, R16, 0x8880, RZ ;  /* 0x0000888010037816 */ /* 0x004fca00000000ff */
[----:B------:R-:W-:-:S07]  /*16340*/  IMAD R2, R3, R18, RZ ;  /* 0x0000001203027224 */ /* 0x000fce00078e02ff */
.L_x_902:
[----:B------:R-:W-:Y:S05]  /*16350*/  BSYNC B1 ;  /* 0x0000000000017941 */ /* 0x000fea0003800000 */
.L_x_901:
[----:B------:R-:W-:Y:S01]  /*16360*/  @!P3 IMAD R75, R75, R17, R2 ;  /* 0x000000114b4bb224 */ /* 0x000fe200078e0202 */
[----:B------:R-:W-:Y:S04]  /*16370*/  BSSY B1, `(.L_x_903) ;  /* 0x0000006000017945 */ /* 0x000fe80003800000 */
[----:B------:R0:W-:Y:S01]  /*16380*/  @!P3 STG.E.U8 desc[UR36][R8.64+0x161], R75 ;  /* 0x0001614b0800b986 */ /* 0x0001e2000c101124 */
[----:B------:R-:W-:Y:S05]  /*16390*/  @P5 BRA `(.L_x_904) ;  /* 0x00000000000c5947 */ /* 0x000fea0003800000 */
[----:B------:R-:W2:Y:S02]  /*163a0*/  LDG.E.U8 R16, desc[UR36][R14.64+0x168] ;  /* 0x000168240e107981 */ /* 0x000ea4000c1e1100 */
[----:B--2---:R-:W-:-:S05]  /*163b0*/  PRMT R3, R16, 0x8880, RZ ;  /* 0x0000888010037816 */ /* 0x004fca00000000ff */
[----:B------:R-:W-:-:S07]  /*163c0*/  IMAD R2, R3, R18, RZ ;  /* 0x0000001203027224 */ /* 0x000fce00078e02ff */
.L_x_904:
[----:B------:R-:W-:Y:S05]  /*163d0*/  BSYNC B1 ;  /* 0x0000000000017941 */ /* 0x000fea0003800000 */
.L_x_903:
[----:B--2---:R-:W-:Y:S01]  /*163e0*/  @!P5 IMAD R3, R76, R17, R2 ;  /* 0x000000114c03d224 */ /* 0x004fe200078e0202 */
[----:B------:R-:W-:Y:S04]  /*163f0*/  BSSY B1, `(.L_x_905) ;  /* 0x0000006000017945 */ /* 0x000fe80003800000 */
[----:B------:R2:W-:Y:S01]  /*16400*/  @!P5 STG.E.U8 desc[UR36][R6.64+0x168], R3 ;  /* 0x000168030600d986 */ /* 0x0005e2000c101124 */
[----:B------:R-:W-:Y:S05]  /*16410*/  @P0 BRA `(.L_x_906) ;  /* 0x00000000000c0947 */ /* 0x000fea0003800000 */
[----:B------:R-:W2:Y:S02]  /*16420*/  LDG.E.U8 R16, desc[UR36][R14.64+0x169] ;  /* 0x000169240e107981 */ /* 0x000ea4000c1e1100 */
[----:B--2---:R-:W-:-:S05]  /*16430*/  PRMT R3, R16, 0x8880, RZ ;  /* 0x0000888010037816 */ /* 0x004fca00000000ff */
[----:B------:R-:W-:-:S07]  /*16440*/  IMAD R2, R3, R18, RZ ;  /* 0x0000001203027224 */ /* 0x000fce00078e02ff */
.L_x_906:
[----:B------:R-:W-:Y:S05]  /*16450*/  BSYNC B1 ;  /* 0x0000000000017941 */ /* 0x000fea0003800000 */
.L_x_905:
        /* <DEDUP_REMOVED lines=11> */
.L_x_908:
[----:B------:R-:W-:Y:S05]  /*16510*/  BSYNC B1 ;  /* 0x0000000000017941 */ /* 0x000fea0003800000 */
.L_x_907:
[----:B--2---:R-:W-:Y:S01]  /*16520*/  @!P4 IMAD R3, R78, R17, R2 ;  /* 0x000000114e03c224 */ /* 0x004fe200078e0202 */
[----:B------:R-:W-:Y:S04]  /*16530*/  BSSY B1, `(.L_x_909) ;  /* 0x0000006000017945 */ /* 0x000fe80003800000 */
[----:B------:R2:W-:Y:S01]  /*16540*/  @!P4 STG.E.U8 desc[UR36][R8.64+0x168], R3 ;  /* 0x000168030800c986 */ /* 0x0005e2000c101124 */
[----:B------:R-:W-:Y:S05]  /*16550*/  @P3 BRA `(.L_x_910) ;  /* 0x00000000000c3947 */ /* 0x000fea0003800000 */
[----:B------:R-:W2:Y:S02]  /*16560*/  LDG.E.U8 R16, desc[UR36][R12.64+0x169] ;  /* 0x000169240c107981 */ /* 0x000ea4000c1e1100 */
[----:B--2---:R-:W-:-:S05]  /*16570*/  PRMT R3, R16, 0x8880, RZ ;  /* 0x0000888010037816 */ /* 0x004fca00000000ff */
[----:B------:R-:W-:-:S07]  /*16580*/  IMAD R2, R3, R18, RZ ;  /* 0x0000001203027224 */ /* 0x000fce00078e02ff */
.L_x_910:
[----:B------:R-:W-:Y:S05]  /*16590*/  BSYNC B1 ;  /* 0x0000000000017941 */ /* 0x000fea0003800000 */
.L_x_909:
[----:B------:R-:W-:Y:S01]  /*165a0*/  @!P3 IMAD R79, R79, R17, R2 ;  /* 0x000000114f4fb224 */ /* 0x000fe200078e0202 */
[----:B------:R-:W-:Y:S04]  /*165b0*/  BSSY B1, `(.L_x_911) ;  /* 0x0000006000017945 */ /* 0x000fe80003800000 */
[----:B------:R0:W-:Y:S01]  /*165c0*/  @!P3 STG.E.U8 desc[UR36][R8.64+0x169], R79 ;  /* 0x0001694f0800b986 */ /* 0x0001e2000c101124 */
[----:B------:R-:W-:Y:S05]  /*165d0*/  @P5 BRA `(.L_x_912) ;  /* 0x00000000000c5947 */ /* 0x000fea0003800000 */
[----:B------:R-:W2:Y:S02]  /*165e0*/  LDG.E.U8 R16, desc[UR36][R14.64+0x170] ;  /* 0x000170240e107981 */ /* 0x000ea4000c1e1100 */
[----:B--2---:R-:W-:-:S05]  /*165f0*/  PRMT R3, R16, 0x8880, RZ ;  /* 0x0000888010037816 */ /* 0x004fca00000000ff */
[----:B------:R-:W-:-:S07]  /*16600*/  IMAD R2, R3, R18, RZ ;  /* 0x0000001203027224 */ /* 0x000fce00078e02ff */
.L_x_912:
[----:B------:R-:W-:Y:S05]  /*16610*/  BSYNC B1 ;  /* 0x0000000000017941 */ /* 0x000fea0003800000 */
.L_x_911:
[----:B--2---:R-:W-:Y:S01]  /*16620*/  @!P5 IMAD R3, R80, R17, R2 ;  /* 0x000000115003d224 */ /* 0x004fe200078e0202 */
[----:B------:R-:W-:Y:S04]  /*16630*/  BSSY B1, `(.L_x_913) ;  /* 0x0000006000017945 */ /* 0x000fe80003800000 */
[----:B------:R2:W-:Y:S01]  /*16640*/  @!P5 STG.E.U8 desc[UR36][R6.64+0x170], R3 ;  /* 0x000170030600d986 */ /* 0x0005e2000c101124 */
[----:B------:R-:W-:Y:S05]  /*16650*/  @P0 BRA `(.L_x_914) ;  /* 0x00000000000c0947 */ /* 0x000fea0003800000 */
[----:B------:R-:W2:Y:S02]  /*16660*/  LDG.E.U8 R16, desc[UR36][R14.64+0x171] ;  /* 0x000171240e107981 */ /* 0x000ea4000c1e1100 */
[----:B--2---:R-:W-:-:S05]  /*16670*/  PRMT R3, R16, 0x8880, RZ ;  /* 0x0000888010037816 */ /* 0x004fca00000000ff */
[----:B------:R-:W-:-:S07]  /*16680*/  IMAD R2, R3, R18, RZ ;  /* 0x0000001203027224 */ /* 0x000fce00078e02ff */
.L_x_914:
[----:B------:R-:W-:Y:S05]  /*16690*/  BSYNC B1 ;  /* 0x0000000000017941 */ /* 0x000fea0003800000 */
.L_x_913:
        /* <DEDUP_REMOVED lines=11> */
.L_x_916:
[----:B------:R-:W-:Y:S05]  /*16750*/  BSYNC B1 ;  /* 0x0000000000017941 */ /* 0x000fea0003800000 */
.L_x_915:
[----:B--2---:R-:W-:Y:S01]  /*16760*/  @!P4 IMAD R3, R82, R17, R2 ;  /* 0x000000115203c224 */ /* 0x004fe200078e0202 */
[----:B------:R-:W-:Y:S04]  /*16770*/  BSSY B1, `(.L_x_917) ;  /* 0x0000006000017945 */ /* 0x000fe80003800000 */
[----:B------:R2:W-:Y:S01]  /*16780*/  @!P4 STG.E.U8 desc[UR36][R8.64+0x170], R3 ;  /* 0x000170030800c986 */ /* 0x0005e2000c101124 */
[----:B------:R-:W-:Y:S05]  /*16790*/  @P3 BRA `(.L_x_918) ;  /* 0x00000000000c3947 */ /* 0x000fea0003800000 */
[----:B------:R-:W2:Y:S02]  /*167a0*/  LDG.E.U8 R16, desc[UR36][R12.64+0x171] ;  /* 0x000171240c107981 */ /* 0x000ea4000c1e1100 */
[----:B--2---:R-:W-:-:S05]  /*167b0*/  PRMT R3, R16, 0x8880, RZ ;  /* 0x0000888010037816 */ /* 0x004fca00000000ff */
[----:B------:R-:W-:-:S07]  /*167c0*/  IMAD R2, R3, R18, RZ ;  /* 0x0000001203027224 */ /* 0x000fce00078e02ff */
.L_x_918:
[----:B------:R-:W-:Y:S05]  /*167d0*/  BSYNC B1 ;  /* 0x0000000000017941 */ /* 0x000fea0003800000 */
.L_x_917:
[----:B------:R-:W-:Y:S01]  /*167e0*/  @!P3 IMAD R83, R83, R17, R2 ;  /* 0x000000115353b224 */ /* 0x000fe200078e0202 */
[----:B------:R-:W-:Y:S04]  /*167f0*/  BSSY B1, `(.L_x_919) ;  /* 0x0000006000017945 */ /* 0x000fe80003800000 */
[----:B------:R0:W-:Y:S01]  /*16800*/  @!P3 STG.E.U8 desc[UR36][R8.64+0x171], R83 ;  /* 0x000171530800b986 */ /* 0x0001e2000c101124 */
[----:B------:R-:W-:Y:S05]  /*16810*/  @P5 BRA `(.L_x_920) ;  /* 0x00000000000c5947 */ /* 0x000fea0003800000 */
[----:B------:R-:W2:Y:S02]  /*16820*/  LDG.E.U8 R16, desc[UR36][R14.64+0x178] ;  /* 0x000178240e107981 */ /* 0x000ea4000c1e1100 */
[----:B--2---:R-:W-:-:S05]  /*16830*/  PRMT R3, R16, 0x8880, RZ ;  /* 0x0000888010037816 */ /* 0x004fca00000000ff */
[----:B------:R-:W-:-:S07]  /*16840*/  IMAD R2, R3, R18, RZ ;  /* 0x0000001203027224 */ /* 0x000fce00078e02ff */
.L_x_920:
[----:B------:R-:W-:Y:S05]  /*16850*/  BSYNC B1 ;  /* 0x0000000000017941 */ /* 0x000fea0003800000 */
.L_x_919:
[----:B--2---:R-:W-:Y:S01]  /*16860*/  @!P5 IMAD R3, R84, R17, R2 ;  /* 0x000000115403d224 */ /* 0x004fe200078e0202 */
[----:B------:R-:W-:Y:S04]  /*16870*/  BSSY B1, `(.L_x_921) ;  /* 0x0000006000017945 */ /* 0x000fe80003800000 */
[----:B------:R2:W-:Y:S01]  /*16880*/  @!P5 STG.E.U8 desc[UR36][R6.64+0x178], R3 ;  /* 0x000178030600d986 */ /* 0x0005e2000c101124 */
[----:B------:R-:W-:Y:S05]  /*16890*/  @P0 BRA `(.L_x_922) ;  /* 0x00000000000c0947 */ /* 0x000fea0003800000 */
[----:B------:R-:W2:Y:S02]  /*168a0*/  LDG.E.U8 R16, desc[UR36][R14.64+0x179] ;  /* 0x000179240e107981 */ /* 0x000ea4000c1e1100 */
[----:B--2---:R-:W-:-:S05]  /*168b0*/  PRMT R3, R16, 0x8880, RZ ;  /* 0x0000888010037816 */ /* 0x004fca00000000ff */
[----:B------:R-:W-:-:S07]  /*168c0*/  IMAD R2, R3, R18, RZ ;  /* 0x0000001203027224 */ /* 0x000fce00078e02ff */
.L_x_922:
[----:B------:R-:W-:Y:S05]  /*168d0*/  BSYNC B1 ;  /* 0x0000000000017941 */ /* 0x000fea0003800000 */
.L_x_921:
        /* <DEDUP_REMOVED lines=11> */
.L_x_924:
[----:B------:R-:W-:Y:S05]  /*16990*/  BSYNC B1 ;  /* 0x0000000000017941 */ /* 0x000fea0003800000 */
.L_x_923:
[----:B--2---:R-:W-:Y:S01]  /*169a0*/  @!P4 IMAD R3, R86, R17, R2 ;  /* 0x000000115603c224 */ /* 0x004fe200078e0202 */
[----:B------:R-:W-:Y:S04]  /*169b0*/  BSSY B1, `(.L_x_925) ;  /* 0x0000006000017945 */ /* 0x000fe80003800000 */
[----:B------:R2:W-:Y:S01]  /*169c0*/  @!P4 STG.E.U8 desc[UR36][R8.64+0x178], R3 ;  /* 0x000178030800c986 */ /* 0x0005e2000c101124 */
[----:B------:R-:W-:Y:S05]  /*169d0*/  @P3 BRA `(.L_x_926) ;  /* 0x00000000000c3947 */ /* 0x000fea0003800000 */
[----:B------:R-:W2:Y:S02]  /*169e0*/  LDG.E.U8 R16, desc[UR36][R12.64+0x179] ;  /* 0x000179240c107981 */ /* 0x000ea4000c1e1100 */
[----:B--2---:R-:W-:-:S05]  /*169f0*/  PRMT R3, R16, 0x8880, RZ ;  /* 0x0000888010037816 */ /* 0x004fca00000000ff */
[----:B------:R-:W-:-:S07]  /*16a00*/  IMAD R2, R3, R18, RZ ;  /* 0x0000001203027224 */ /* 0x000fce00078e02ff */
.L_x_926:
[----:B------:R-:W-:Y:S05]  /*16a10*/  BSYNC B1 ;  /* 0x0000000000017941 */ /* 0x000fea0003800000 */
.L_x_925:
[----:B------:R-:W-:Y:S01]  /*16a20*/  @!P3 IMAD R87, R87, R17, R2 ;  /* 0x000000115757b224 */ /* 0x000fe200078e0202 */
[----:B------:R-:W-:Y:S04]  /*16a30*/  BSSY B1, `(.L_x_927) ;  /* 0x0000006000017945 */ /* 0x000fe80003800000 */
[----:B------:R0:W-:Y:S01]  /*16a40*/  @!P3 STG.E.U8 desc[UR36][R8.64+0x179], R87 ;  /* 0x000179570800b986 */ /* 0x0001e2000c101124 */
[----:B------:R-:W-:Y:S05]  /*16a50*/  @P5 BRA `(.L_x_928) ;  /* 0x00000000000c5947 */ /* 0x000fea0003800000 */
[----:B------:R-:W2:Y:S02]  /*16a60*/  LDG.E.U8 R16, desc[UR36][R14.64+0x180] ;  /* 0x000180240e107981 */ /* 0x000ea4000c1e1100 */
[----:B--2---:R-:W-:-:S05]  /*16a70*/  PRMT R3, R16, 0x8880, RZ ;  /* 0x0000888010037816 */ /* 0x004fca00000000ff */
[----:B------:R-:W-:-:S07]  /*16a80*/  IMAD R2, R3, R18, RZ ;  /* 0x0000001203027224 */ /* 0x000fce00078e02ff */
.L_x_928:
[----:B------:R-:W-:Y:S05]  /*16a90*/  BSYNC B1 ;  /* 0x0000000000017941 */ /* 0x000fea0003800000 */
.L_x_927:
[----:B--2---:R-:W-:Y:S01]  /*16aa0*/  @!P5 IMAD R3, R88, R17, R2 ;  /* 0x000000115803d224 */ /* 0x004fe200078e0202 */
[----:B------:R-:W-:Y:S04]  /*16ab0*/  BSSY B1, `(.L_x_929) ;  /* 0x0000006000017945 */ /* 0x000fe80003800000 */
[----:B------:R2:W-:Y:S01]  /*16ac0*/  @!P5 STG.E.U8 desc[UR36][R6.64+0x180], R3 ;  /* 0x000180030600d986 */ /* 0x0005e2000c101124 */
[----:B------:R-:W-:Y:S05]  /*16ad0*/  @P0 BRA `(.L_x_930) ;  /* 0x00000000000c0947 */ /* 0x000fea0003800000 */
[----:B------:R-:W2:Y:S02]  /*16ae0*/  LDG.E.U8 R16, desc[UR36][R14.64+0x181] ;  /* 0x000181240e107981 */ /* 0x000ea4000c1e1100 */
[----:B--2---:R-:W-:-:S05]  /*16af0*/  PRMT R3, R16, 0x8880, RZ ;  /* 0x0000888010037816 */ /* 0x004fca00000000ff */
[----:B------:R-:W-:-:S07]  /*16b00*/  IMAD R2, R3, R18, RZ ;  /* 0x0000001203027224 */ /* 0x000fce00078e02ff */
.L_x_930:
[----:B------:R-:W-:Y:S05]  /*16b10*/  BSYNC B1 ;  /* 0x0000000000017941 */ /* 0x000fea0003800000 */
.L_x_929:
        /* <DEDUP_REMOVED lines=11> */
.L_x_932:
[----:B------:R-:W-:Y:S05]  /*16bd0*/  BSYNC B1 ;  /* 0x0000000000017941 */ /* 0x000fea0003800000 */
.L_x_931:
[----:B--2---:R-:W-:Y:S01]  /*16be0*/  @!P4 IMAD R3, R90, R17, R2 ;  /* 0x000000115a03c224 */ /* 0x004fe200078e0202 */
[----:B------:R-:W-:Y:S04]  /*16bf0*/  BSSY B1, `(.L_x_933) ;  /* 0x0000006000017945 */ /* 0x000fe80003800000 */
[----:B------:R2:W-:Y:S01]  /*16c00*/  @!P4 STG.E.U8 desc[UR36][R8.64+0x180], R3 ;  /* 0x000180030800c986 */ /* 0x0005e2000c101124 */
[----:B------:R-:W-:Y:S05]  /*16c10*/  @P3 BRA `(.L_x_934) ;  /* 0x00000000000c3947 */ /* 0x000fea0003800000 */
[----:B------:R-:W2:Y:S02]  /*16c20*/  LDG.E.U8 R16, desc[UR36][R12.64+0x181] ;  /* 0x000181240c107981 */ /* 0x000ea4000c1e1100 */
[----:B--2---:R-:W-:-:S05]  /*16c30*/  PRMT R3, R16, 0x8880, RZ ;  /* 0x0000888010037816 */ /* 0x004fca00000000ff */
[----:B------:R-:W-:-:S07]  /*16c40*/  IMAD R2, R3, R18, RZ ;  /* 0x0000001203027224 */ /* 0x000fce00078e02ff */
.L_x_934:
[----:B------:R-:W-:Y:S05]  /*16c50*/  BSYNC B1 ;  /* 0x0000000000017941 */ /* 0x000fea0003800000 */
.L_x_933:
[----:B------:R-:W-:Y:S01]  /*16c60*/  @!P3 IMAD R91, R91, R17, R2 ;  /* 0x000000115b5bb224 */ /* 0x000fe200078e0202 */
[----:B------:R-:W-:Y:S04]  /*16c70*/  BSSY B1, `(.L_x_935) ;  /* 0x0000006000017945 */ /* 0x000fe80003800000 */
[----:B------:R0:W-:Y:S01]  /*16c80*/  @!P3 STG.E.U8 desc[UR36][R8.64+0x181], R91 ;  /* 0x0001815b0800b986 */ /* 0x0001e2000c101124 */
[----:B------:R-:W-:Y:S05]  /*16c90*/  @P5 BRA `(.L_x_936) ;  /* 0x00000000000c5947 */ /* 0x000fea0003800000 */
[----:B------:R-:W2:Y:S02]  /*16ca0*/  LDG.E.U8 R16, desc[UR36][R14.64+0x188] ;  /* 0x000188240e107981 */ /* 0x000ea4000c1e1100 */
[----:B--2---:R-:W-:-:S05]  /*16cb0*/  PRMT R3, R16, 0x8880, RZ ;  /* 0x0000888010037816 */ /* 0x004fca00000000ff */
[----:B------:R-:W-:-:S07]  /*16cc0*/  IMAD R2, R3, R18, RZ ;  /* 0x0000001203027224 */ /* 0x000fce00078e02ff */
.L_x_936:
[----:B------:R-:W-:Y:S05]  /*16cd0*/  BSYNC B1 ;  /* 0x0000000000017941 */ /* 0x000fea0003800000 */
.L_x_935:
[----:B--2---:R-:W-:Y:S01]  /*16ce0*/  @!P5 IMAD R3, R92, R17, R2 ;  /* 0x000000115c03d224 */ /* 0x004fe200078e0202 */
[----:B------:R-:W-:Y:S04]  /*16cf0*/  BSSY B1, `(.L_x_937) ;  /* 0x0000006000017945 */ /* 0x000fe80003800000 */
[----:B------:R2:W-:Y:S01]  /*16d00*/  @!P5 STG.E.U8 desc[UR36][R6.64+0x188], R3 ;  /* 0x000188030600d986 */ /* 0x0005e2000c101124 */
[----:B------:R-:W-:Y:S05]  /*16d10*/  @P0 BRA `(.L_x_938) ;  /* 0x00000000000c0947 */ /* 0x000fea0003800000 */
[----:B------:R-:W2:Y:S02]  /*16d20*/  LDG.E.U8 R16, desc[UR36][R14.64+0x189] ;  /* 0x000189240e107981 */ /* 0x000ea4000c1e1100 */
[----:B--2---:R-:W-:-:S05]  /*16d30*/  PRMT R3, R16, 0x8880, RZ ;  /* 0x0000888010037816 */ /* 0x004fca00000000ff */
[----:B------:R-:W-:-:S07]  /*16d40*/  IMAD R2, R3, R18, RZ ;  /* 0x0000001203027224 */ /* 0x000fce00078e02ff */
.L_x_938:
[----:B------:R-:W-:Y:S05]  /*16d50*/  BSYNC B1 ;  /* 0x0000000000017941 */ /* 0x000fea0003800000 */
.L_x_937:
        /* <DEDUP_REMOVED lines=11> */
.L_x_940:
[----:B------:R-:W-:Y:S05]  /*16e10*/  BSYNC B1 ;  /* 0x0000000000017941 */ /* 0x000fea0003800000 */
.L_x_939:
[----:B--2---:R-:W-:Y:S01]  /*16e20*/  @!P4 IMAD R3, R94, R17, R2 ;  /* 0x000000115e03c224 */ /* 0x004fe200078e0202 */
[----:B------:R-:W-:Y:S04]  /*16e30*/  BSSY B1, `(.L_x_941) ;  /* 0x0000006000017945 */ /* 0x000fe80003800000 */
[----:B------:R2:W-:Y:S01]  /*16e40*/  @!P4 STG.E.U8 desc[UR36][R8.64+0x188], R3 ;  /* 0x000188030800c986 */ /* 0x0005e2000c101124 */
[----:B------:R-:W-:Y:S05]  /*16e50*/  @P3 BRA `(.L_x_942) ;  /* 0x00000000000c3947 */ /* 0x000fea0003800000 */
[----:B------:R-:W2:Y:S02]  /*16e60*/  LDG.E.U8 R16, desc[UR36][R12.64+0x189] ;  /* 0x000189240c107981 */ /* 0x000ea4000c1e1100 */
[----:B--2---:R-:W-:-:S05]  /*16e70*/  PRMT R3, R16, 0x8880, RZ ;  /* 0x0000888010037816 */ /* 0x004fca00000000ff */
[----:B------:R-:W-:-:S07]  /*16e80*/  IMAD R2, R3, R18, RZ ;  /* 0x0000001203027224 */ /* 0x000fce00078e02ff */
.L_x_942:
[----:B------:R-:W-:Y:S05]  /*16e90*/  BSYNC B1 ;  /* 0x0000000000017941 */ /* 0x000fea0003800000 */
.L_x_941:
[----:B------:R-:W-:Y:S01]  /*16ea0*/  @!P3 IMAD R95, R95, R17, R2 ;  /* 0x000000115f5fb224 */ /* 0x000fe200078e0202 */
[----:B------:R-:W-:Y:S04]  /*16eb0*/  BSSY B1, `(.L_x_943) ;  /* 0x0000006000017945 */ /* 0x000fe80003800000 */
[----:B------:R0:W-:Y:S01]  /*16ec0*/  @!P3 STG.E.U8 desc[UR36][R8.64+0x189], R95 ;  /* 0x0001895f0800b986 */ /* 0x0001e2000c101124 */
[----:B------:R-:W-:Y:S05]  /*16ed0*/  @P5 BRA `(.L_x_944) ;  /* 0x00000000000c5947 */ /* 0x000fea0003800000 */
[----:B------:R-:W2:Y:S02]  /*16ee0*/  LDG.E.U8 R16, desc[UR36][R14.64+0x190] ;  /* 0x000190240e107981 */ /* 0x000ea4000c1e1100 */
[----:B--2---:R-:W-:-:S05]  /*16ef0*/  PRMT R3, R16, 0x8880, RZ ;  /* 0x0000888010037816 */ /* 0x004fca00000000ff */
[----:B------:R-:W-:-:S07]  /*16f00*/  IMAD R2, R3, R18, RZ ;  /* 0x0000001203027224 */ /* 0x000fce00078e02ff */
.L_x_944:
[----:B------:R-:W-:Y:S05]  /*16f10*/  BSYNC B1 ;  /* 0x0000000000017941 */ /* 0x000fea0003800000 */
.L_x_943:
[----:B--2---:R-:W-:Y:S01]  /*16f20*/  @!P5 IMAD R3, R96, R17, R2 ;  /* 0x000000116003d224 */ /* 0x004fe200078e0202 */
[----:B------:R-:W-:Y:S04]  /*16f30*/  BSSY B1, `(.L_x_945) ;  /* 0x0000006000017945 */ /* 0x000fe80003800000 */
[----:B------:R2:W-:Y:S01]  /*16f40*/  @!P5 STG.E.U8 desc[UR36][R6.64+0x190], R3 ;  /* 0x000190030600d986 */ /* 0x0005e2000c101124 */
[----:B------:R-:W-:Y:S05]  /*16f50*/  @P0 BRA `(.L_x_946) ;  /* 0x00000000000c0947 */ /* 0x000fea0003800000 */
[----:B------:R-:W2:Y:S02]  /*16f60*/  LDG.E.U8 R16, desc[UR36][R14.64+0x191] ;  /* 0x000191240e107981 */ /* 0x000ea4000c1e1100 */
[----:B--2---:R-:W-:-:S05]  /*16f70*/  PRMT R3, R16, 0x8880, RZ ;  /* 0x0000888010037816 */ /* 0x004fca00000000ff */
[----:B------:R-:W-:-:S07]  /*16f80*/  IMAD R2, R3, R18, RZ ;  /* 0x0000001203027224 */ /* 0x000fce00078e02ff */
.L_x_946:
[----:B------:R-:W-:Y:S05]  /*16f90*/  BSYNC B1 ;  /* 0x0000000000017941 */ /* 0x000fea0003800000 */
.L_x_945:
        /* <DEDUP_REMOVED lines=11> */
.L_x_948:
[----:B------:R-:W-:Y:S05]  /*17050*/  BSYNC B1 ;  /* 0x0000000000017941 */ /* 0x000fea0003800000 */
.L_x_947:
[----:B--2---:R-:W-:Y:S01]  /*17060*/  @!P4 IMAD R3, R98, R17, R2 ;  /* 0x000000116203c224 */ /* 0x004fe200078e0202 */
[----:B------:R-:W-:Y:S04]  /*17070*/  BSSY B1, `(.L_x_949) ;  /* 0x0000006000017945 */ /* 0x000fe80003800000 */
[----:B------:R2:W-:Y:S01]  /*17080*/  @!P4 STG.E.U8 desc[UR36][R8.64+0x190], R3 ;  /* 0x000190030800c986 */ /* 0x0005e2000c101124 */
[----:B------:R-:W-:Y:S05]  /*17090*/  @P3 BRA `(.L_x_950) ;  /* 0x00000000000c3947 */ /* 0x000fea0003800000 */
[----:B------:R-:W2:Y:S02]  /*170a0*/  LDG.E.U8 R16, desc[UR36][R12.64+0x191] ;  /* 0x000191240c107981 */ /* 0x000ea4000c1e1100 */
[----:B--2---:R-:W-:-:S05]  /*170b0*/  PRMT R3, R16, 0x8880, RZ ;  /* 0x0000888010037816 */ /* 0x004fca00000000ff */
[----:B------:R-:W-:-:S07]  /*170c0*/  IMAD R2, R3, R18, RZ ;  /* 0x0000001203027224 */ /* 0x000fce00078e02ff */
.L_x_950:
[----:B------:R-:W-:Y:S05]  /*170d0*/  BSYNC B1 ;  /* 0x0000000000017941 */ /* 0x000fea0003800000 */
.L_x_949:
[----:B------:R-:W-:Y:S01]  /*170e0*/  @!P3 IMAD R99, R99, R17, R2 ;  /* 0x000000116363b224 */ /* 0x000fe200078e0202 */
[----:B------:R-:W-:Y:S04]  /*170f0*/  BSSY B1, `(.L_x_951) ;  /* 0x0000006000017945 */ /* 0x000fe80003800000 */
[----:B------:R0:W-:Y:S01]  /*17100*/  @!P3 STG.E.U8 desc[UR36][R8.64+0x191], R99 ;  /* 0x000191630800b986 */ /* 0x0001e2000c101124 */
[----:B------:R-:W-:Y:S05]  /*17110*/  @P5 BRA `(.L_x_952) ;  /* 0x00000000000c5947 */ /* 0x000fea0003800000 */
[----:B------:R-:W2:Y:S02]  /*17120*/  LDG.E.U8 R16, desc[UR36][R14.64+0x198] ;  /* 0x000198240e107981 */ /* 0x000ea4000c1e1100 */
[----:B--2---:R-:W-:-:S05]  /*17130*/  PRMT R3, R16, 0x8880, RZ ;  /* 0x0000888010037816 */ /* 0x004fca00000000ff */
[----:B------:R-:W-:-:S07]  /*17140*/  IMAD R2, R3, R18, RZ ;  /* 0x0000001203027224 */ /* 0x000fce00078e02ff */
.L_x_952:
[----:B------:R-:W-:Y:S05]  /*17150*/  BSYNC B1 ;  /* 0x0000000000017941 */ /* 0x000fea0003800000 */
.L_x_951:
[----:B--2---:R-:W-:Y:S01]  /*17160*/  @!P5 IMAD R3, R100, R17, R2 ;  /* 0x000000116403d224 */ /* 0x004fe200078e0202 */
[----:B------:R-:W-:Y:S04]  /*17170*/  BSSY B1, `(.L_x_953) ;  /* 0x0000006000017945 */ /* 0x000fe80003800000 */
[----:B------:R2:W-:Y:S01]  /*17180*/  @!P5 STG.E.U8 desc[UR36][R6.64+0x198], R3 ;  /* 0x000198030600d986 */ /* 0x0005e2000c101124 */
[----:B------:R-:W-:Y:S05]  /*17190*/  @P0 BRA `(.L_x_954) ;  /* 0x00000000000c0947 */ /* 0x000fea0003800000 */
[----:B------:R-:W2:Y:S02]  /*171a0*/  LDG.E.U8 R16, desc[UR36][R14.64+0x199] ;  /* 0x000199240e107981 */ /* 0x000ea4000c1e1100 */
[----:B--2---:R-:W-:-:S05]  /*171b0*/  PRMT R3, R16, 0x8880, RZ ;  /* 0x0000888010037816 */ /* 0x004fca00000000ff */
[----:B------:R-:W-:-:S07]  /*171c0*/  IMAD R2, R3, R18, RZ ;  /* 0x0000001203027224 */ /* 0x000fce00078e02ff */
.L_x_954:
[----:B------:R-:W-:Y:S05]  /*171d0*/  BSYNC B1 ;  /* 0x0000000000017941 */ /* 0x000fea0003800000 */
.L_x_953:
        /* <DEDUP_REMOVED lines=11> */
.L_x_956:
[----:B------:R-:W-:Y:S05]  /*17290*/  BSYNC B1 ;  /* 0x0000000000017941 */ /* 0x000fea0003800000 */
.L_x_955:
[----:B--2---:R-:W-:Y:S01]  /*172a0*/  @!P4 IMAD R3, R102, R17, R2 ;  /* 0x000000116603c224 */ /* 0x004fe200078e0202 */
[----:B------:R-:W-:Y:S04]  /*172b0*/  BSSY B1, `(.L_x_957) ;  /* 0x0000006000017945 */ /* 0x000fe80003800000 */
[----:B------:R2:W-:Y:S01]  /*172c0*/  @!P4 STG.E.U8 desc[UR36][R8.64+0x198], R3 ;  /* 0x000198030800c986 */ /* 0x0005e2000c101124 */
[----:B------:R-:W-:Y:S05]  /*172d0*/  @P3 BRA `(.L_x_958) ;  /* 0x00000000000c3947 */ /* 0x000fea0003800000 */
[----:B------:R-:W2:Y:S02]  /*172e0*/  LDG.E.U8 R16, desc[UR36][R12.64+0x199] ;  /* 0x000199240c107981 */ /* 0x000ea4000c1e1100 */
[----:B--2---:R-:W-:-:S05]  /*172f0*/  PRMT R3, R16, 0x8880, RZ ;  /* 0x0000888010037816 */ /* 0x004fca00000000ff */
[----:B------:R-:W-:-:S07]  /*17300*/  IMAD R2, R3, R18, RZ ;  /* 0x0000001203027224 */ /* 0x000fce00078e02ff */
.L_x_958:
[----:B------:R-:W-:Y:S05]  /*17310*/  BSYNC B1 ;  /* 0x0000000000017941 */ /* 0x000fea0003800000 */
.L_x_957:
[----:B------:R-:W-:Y:S01]  /*17320*/  @!P3 IMAD R103, R103, R17, R2 ;  /* 0x000000116767b224 */ /* 0x000fe200078e0202 */
[----:B------:R-:W-:Y:S04]  /*17330*/  BSSY B1, `(.L_x_959) ;  /* 0x0000006000017945 */ /* 0x000fe80003800000 */
[----:B------:R0:W-:Y:S01]  /*17340*/  @!P3 STG.E.U8 desc[UR36][R8.64+0x199], R103 ;  /* 0x000199670800b986 */ /* 0x0001e2000c101124 */
[----:B------:R-:W-:Y:S05]  /*17350*/  @P5 BRA `(.L_x_960) ;  /* 0x00000000000c5947 */ /* 0x000fea0003800000 */
[----:B------:R-:W2:Y:S02]  /*17360*/  LDG.E.U8 R16, desc[UR36][R14.64+0x1a0] ;  /* 0x0001a0240e107981 */ /* 0x000ea4000c1e1100 */
[----:B--2---:R-:W-:-:S05]  /*17370*/  PRMT R3, R16, 0x8880, RZ ;  /* 0x0000888010037816 */ /* 0x004fca00000000ff */
[----:B------:R-:W-:-:S07]  /*17380*/  IMAD R2, R3, R18, RZ ;  /* 0x0000001203027224 */ /* 0x000fce00078e02ff */
.L_x_960:
[----:B------:R-:W-:Y:S05]  /*17390*/  BSYNC B1 ;  /* 0x0000000000017941 */ /* 0x000fea0003800000 */
.L_x_959:
[----:B--2---:R-:W-:Y:S01]  /*173a0*/  @!P5 IMAD R3, R104, R17, R2 ;  /* 0x000000116803d224 */ /* 0x004fe200078e0202 */
[----:B------:R-:W-:Y:S04]  /*173b0*/  BSSY B1, `(.L_x_961) ;  /* 0x0000006000017945 */ /* 0x000fe80003800000 */
[----:B------:R2:W-:Y:S01]  /*173c0*/  @!P5 STG.E.U8 desc[UR36][R6.64+0x1a0], R3 ;  /* 0x0001a0030600d986 */ /* 0x0005e2000c101124 */
[----:B------:R-:W-:Y:S05]  /*173d0*/  @P0 BRA `(.L_x_962) ;  /* 0x00000000000c0947 */ /* 0x000fea0003800000 */
[----:B------:R-:W2:Y:S02]  /*173e0*/  LDG.E.U8 R16, desc[UR36][R14.64+0x1a1] ;  /* 0x0001a1240e107981 */ /* 0x000ea4000c1e1100 */
[----:B--2---:R-:W-:-:S05]  /*173f0*/  PRMT R3, R16, 0x8880, RZ ;  /* 0x0000888010037816 */ /* 0x004fca00000000ff */
[----:B------:R-:W-:-:S07]  /*17400*/  IMAD R2, R3, R18, RZ ;  /* 0x0000001203027224 */ /* 0x000fce00078e02ff */
.L_x_962:
[----:B------:R-:W-:Y:S05]  /*17410*/  BSYNC B1 ;  /* 0x0000000000017941 */ /* 0x000fea0003800000 */
.L_x_961:
        /* <DEDUP_REMOVED lines=11> */
.L_x_964:
[----:B------:R-:W-:Y:S05]  /*174d0*/  BSYNC B1 ;  /* 0x0000000000017941 */ /* 0x000fea0003800000 */
.L_x_963:
[----:B--2---:R-:W-:Y:S01]  /*174e0*/  @!P4 IMAD R3, R106, R17, R2 ;  /* 0x000000116a03c224 */ /* 0x004fe200078e0202 */
[----:B------:R-:W-:Y:S04]  /*174f0*/  BSSY B1, `(.L_x_965) ;  /* 0x0000006000017945 */ /* 0x000fe80003800000 */
[----:B------:R2:W-:Y:S01]  /*17500*/  @!P4 STG.E.U8 desc[UR36][R8.64+0x1a0], R3 ;  /* 0x0001a0030800c986 */ /* 0x0005e2000c101124 */
[----:B------:R-:W-:Y:S05]  /*17510*/  @P3 BRA `(.L_x_966) ;  /* 0x00000000000c3947 */ /* 0x000fea0003800000 */
[----:B------:R-:W2:Y:S02]  /*17520*/  LDG.E.U8 R16, desc[UR36][R12.64+0x1a1] ;  /* 0x0001a1240c107981 */ /* 0x000ea4000c1e1100 */
[----:B--2---:R-:W-:-:S05]  /*17530*/  PRMT R3, R16, 0x8880, RZ ;  /* 0x0000888010037816 */ /* 0x004fca00000000ff */
[----:B------:R-:W-:-:S07]  /*17540*/  IMAD R2, R3, R18, RZ ;  /* 0x0000001203027224 */ /* 0x000fce00078e02ff */
.L_x_966:
[----:B------:R-:W-:Y:S05]  /*17550*/  BSYNC B1 ;  /* 0x0000000000017941 */ /* 0x000fea0003800000 */
.L_x_965:
[----:B------:R-:W-:Y:S01]  /*17560*/  @!P3 IMAD R107, R107, R17, R2 ;  /* 0x000000116b6bb224 */ /* 0x000fe200078e0202 */
[----:B------:R-:W-:Y:S04]  /*17570*/  BSSY B1, `(.L_x_967) ;  /* 0x0000006000017945 */ /* 0x000fe80003800000 */
[----:B------:R0:W-:Y:S01]  /*17580*/  @!P3 STG.E.U8 desc[UR36][R8.64+0x1a1], R107 ;  /* 0x0001a16b0800b986 */ /* 0x0001e2000c101124 */
[----:B------:R-:W-:Y:S05]  /*17590*/  @P5 BRA `(.L_x_968) ;  /* 0x00000000000c5947 */ /* 0x000fea0003800000 */
[----:B------:R-:W2:Y:S02]  /*175a0*/  LDG.E.U8 R16, desc[UR36][R14.64+0x1a8] ;  /* 0x0001a8240e107981 */ /* 0x000ea4000c1e1100 */
[----:B--2---:R-:W-:-:S05]  /*175b0*/  PRMT R3, R16, 0x8880, RZ ;  /* 0x0000888010037816 */ /* 0x004fca00000000ff */
[----:B------:R-:W-:-:S07]  /*175c0*/  IMAD R2, R3, R18, RZ ;  /* 0x0000001203027224 */ /* 0x000fce00078e02ff */
.L_x_968:
[----:B------:R-:W-:Y:S05]  /*175d0*/  BSYNC B1 ;  /* 0x0000000000017941 */ /* 0x000fea0003800000 */
.L_x_967:
[----:B--2---:R-:W-:Y:S01]  /*175e0*/  @!P5 IMAD R3, R108, R17, R2 ;  /* 0x000000116c03d224 */ /* 0x004fe200078e0202 */
[----:B------:R-:W-:Y:S04]  /*175f0*/  BSSY B1, `(.L_x_969) ;  /* 0x0000006000017945 */ /* 0x000fe80003800000 */
[----:B------:R2:W-:Y:S01]  /*17600*/  @!P5 STG.E.U8 desc[UR36][R6.64+0x1a8], R3 ;  /* 0x0001a8030600d986 */ /* 0x0005e2000c101124 */
[----:B------:R-:W-:Y:S05]  /*17610*/  @P0 BRA `(.L_x_970) ;  /* 0x00000000000c0947 */ /* 0x000fea0003800000 */
[----:B------:R-:W2:Y:S02]  /*17620*/  LDG.E.U8 R16, desc[UR36][R14.64+0x1a9] ;  /* 0x0001a9240e107981 */ /* 0x000ea4000c1e1100 */
[----:B--2---:R-:W-:-:S05]  /*17630*/  PRMT R3, R16, 0x8880, RZ ;  /* 0x0000888010037816 */ /* 0x004fca00000000ff */
[----:B------:R-:W-:-:S07]  /*17640*/  IMAD R2, R3, R18, RZ ;  /* 0x0000001203027224 */ /* 0x000fce00078e02ff */
.L_x_970:
[----:B------:R-:W-:Y:S05]  /*17650*/  BSYNC B1 ;  /* 0x0000000000017941 */ /* 0x000fea0003800000 */
.L_x_969:
        /* <DEDUP_REMOVED lines=11> */
.L_x_972:
[----:B------:R-:W-:Y:S05]  /*17710*/  BSYNC B1 ;  /* 0x0000000000017941 */ /* 0x000fea0003800000 */
.L_x_971:
[----:B--2---:R-:W-:Y:S01]  /*17720*/  @!P4 IMAD R3, R110, R17, R2 ;  /* 0x000000116e03c224 */ /* 0x004fe200078e0202 */
[----:B------:R-:W-:Y:S04]  /*17730*/  BSSY B1, `(.L_x_973) ;  /* 0x0000006000017945 */ /* 0x000fe80003800000 */
[----:B------:R2:W-:Y:S01]  /*17740*/  @!P4 STG.E.U8 desc[UR36][R8.64+0x1a8], R3 ;  /* 0x0001a8030800c986 */ /* 0x0005e2000c101124 */
[----:B------:R-:W-:Y:S05]  /*17750*/  @P3 BRA `(.L_x_974) ;  /* 0x00000000000c3947 */ /* 0x000fea0003800000 */
[----:B------:R-:W2:Y:S02]  /*17760*/  LDG.E.U8 R16, desc[UR36][R12.64+0x1a9] ;  /* 0x0001a9240c107981 */ /* 0x000ea4000c1e1100 */
[----:B--2---:R-:W-:-:S05]  /*17770*/  PRMT R3, R16, 0x8880, RZ ;  /* 0x0000888010037816 */ /* 0x004fca00000000ff */
[----:B------:R-:W-:-:S07]  /*17780*/  IMAD R2, R3, R18, RZ ;  /* 0x0000001203027224 */ /* 0x000fce00078e02ff */
.L_x_974:
[----:B------:R-:W-:Y:S05]  /*17790*/  BSYNC B1 ;  /* 0x0000000000017941 */ /* 0x000fea0003800000 */
.L_x_973:
[----:B------:R-:W-:Y:S01]  /*177a0*/  @!P3 IMAD R111, R111, R17, R2 ;  /* 0x000000116f6fb224 */ /* 0x000fe200078e0202 */
[----:B------:R-:W-:Y:S04]  /*177b0*/  BSSY B1, `(.L_x_975) ;  /* 0x0000006000017945 */ /* 0x000fe80003800000 */
[----:B------:R0:W-:Y:S01]  /*177c0*/  @!P3 STG.E.U8 desc[UR36][R8.64+0x1a9], R111 ;  /* 0x0001a96f0800b986 */ /* 0x0001e2000c101124 */
[----:B------:R-:W-:Y:S05]  /*177d0*/  @P5 BRA `(.L_x_976) ;  /* 0x00000000000c5947 */ /* 0x000fea0003800000 */
[----:B------:R-:W2:Y:S02]  /*177e0*/  LDG.E.U8 R16, desc[UR36][R14.64+0x1b0] ;  /* 0x0001b0240e107981 */ /* 0x000ea4000c1e1100 */
[----:B--2---:R-:W-:-:S05]  /*177f0*/  PRMT R3, R16, 0x8880, RZ ;  /* 0x0000888010037816 */ /* 0x004fca00000000ff */
[----:B------:R-:W-:-:S07]  /*17800*/  IMAD R2, R3, R18, RZ ;  /* 0x0000001203027224 */ /* 0x000fce00078e02ff */
.L_x_976:
[----:B------:R-:W-:Y:S05]  /*17810*/  BSYNC B1 ;  /* 0x0000000000017941 */ /* 0x000fea0003800000 */
.L_x_975:
[----:B--2---:R-:W-:Y:S01]  /*17820*/  @!P5 IMAD R3, R112, R17, R2 ;  /* 0x000000117003d224 */ /* 0x004fe200078e0202 */
[----:B------:R-:W-:Y:S04]  /*17830*/  BSSY B1, `(.L_x_977) ;  /* 0x0000006000017945 */ /* 0x000fe80003800000 */
[----:B------:R2:W-:Y:S01]  /*17840*/  @!P5 STG.E.U8 desc[UR36][R6.64+0x1b0], R3 ;  /* 0x0001b0030600d986 */ /* 0x0005e2000c101124 */
[----:B------:R-:W-:Y:S05]  /*17850*/  @P0 BRA `(.L_x_978) ;  /* 0x00000000000c0947 */ /* 0x000fea0003800000 */
[----:B------:R-:W2:Y:S02]  /*17860*/  LDG.E.U8 R16, desc[UR36][R14.64+0x1b1] ;  /* 0x0001b1240e107981 */ /* 0x000ea4000c1e1100 */
[----:B--2---:R-:W-:-:S05]  /*17870*/  PRMT R3, R16, 0x8880, RZ ;  /* 0x0000888010037816 */ /* 0x004fca00000000ff */
[----:B------:R-:W-:-:S07]  /*17880*/  IMAD R2, R3, R18, RZ ;  /* 0x0000001203027224 */ /* 0x000fce00078e02ff */
.L_x_978:
[----:B------:R-:W-:Y:S05]  /*17890*/  BSYNC B1 ;  /* 0x0000000000017941 */ /* 0x000fea0003800000 */
.L_x_977:
        /* <DEDUP_REMOVED lines=11> */
.L_x_980:
[----:B------:R-:W-:Y:S05]  /*17950*/  BSYNC B1 ;  /* 0x0000000000017941 */ /* 0x000fea0003800000 */
.L_x_979:
[----:B--2---:R-:W-:Y:S01]  /*17960*/  @!P4 IMAD R3, R114, R17, R2 ;  /* 0x000000117203c224 */ /* 0x004fe200078e0202 */
[----:B------:R-:W-:Y:S04]  /*17970*/  BSSY B1, `(.L_x_981) ;  /* 0x0000006000017945 */ /* 0x000fe80003800000 */
[----:B------:R2:W-:Y:S01]  /*17980*/  @!P4 STG.E.U8 desc[UR36][R8.64+0x1b0], R3 ;  /* 0x0001b0030800c986 */ /* 0x0005e2000c101124 */
[----:B------:R-:W-:Y:S05]  /*17990*/  @P3 BRA `(.L_x_982) ;  /* 0x00000000000c3947 */ /* 0x000fea0003800000 */
[----:B------:R-:W2:Y:S02]  /*179a0*/  LDG.E.U8 R16, desc[UR36][R12.64+0x1b1] ;  /* 0x0001b1240c107981 */ /* 0x000ea4000c1e1100 */
[----:B--2---:R-:W-:-:S05]  /*179b0*/  PRMT R3, R16, 0x8880, RZ ;  /* 0x0000888010037816 */ /* 0x004fca00000000ff */
[----:B------:R-:W-:-:S07]  /*179c0*/  IMAD R2, R3, R18, RZ ;  /* 0x0000001203027224 */ /* 0x000fce00078e02ff */
.L_x_982:
[----:B------:R-:W-:Y:S05]  /*179d0*/  BSYNC B1 ;  /* 0x0000000000017941 */ /* 0x000fea0003800000 */
.L_x_981:
[----:B------:R-:W-:Y:S01]  /*179e0*/  @!P3 IMAD R115, R115, R17, R2 ;  /* 0x000000117373b224 */ /* 0x000fe200078e0202 */
[----:B------:R-:W-:Y:S04]  /*179f0*/  BSSY B1, `(.L_x_983) ;  /* 0x0000006000017945 */ /* 0x000fe80003800000 */
[----:B------:R0:W-:Y:S01]  /*17a00*/  @!P3 STG.E.U8 desc[UR36][R8.64+0x1b1], R115 ;  /* 0x0001b1730800b986 */ /* 0x0001e2000c101124 */
[----:B------:R-:W-:Y:S05]  /*17a10*/  @P5 BRA `(.L_x_984) ;  /* 0x00000000000c5947 */ /* 0x000fea0003800000 */
[----:B------:R-:W2:Y:S02]  /*17a20*/  LDG.E.U8 R16, desc[UR36][R14.64+0x1b8] ;  /* 0x0001b8240e107981 */ /* 0x000ea4000c1e1100 */
[----:B--2---:R-:W-:-:S05]  /*17a30*/  PRMT R3, R16, 0x8880, RZ ;  /* 0x0000888010037816 */ /* 0x004fca00000000ff */
[----:B------:R-:W-:-:S07]  /*17a40*/  IMAD R2, R3, R18, RZ ;  /* 0x0000001203027224 */ /* 0x000fce00078e02ff */
.L_x_984:
[----:B------:R-:W-:Y:S05]  /*17a50*/  BSYNC B1 ;  /* 0x0000000000017941 */ /* 0x000fea0003800000 */
.L_x_983:
[----:B--2---:R-:W-:Y:S01]  /*17a60*/  @!P5 IMAD R3, R116, R17, R2 ;  /* 0x000000117403d224 */ /* 0x004fe200078e0202 */
[----:B------:R-:W-:Y:S04]  /*17a70*/  BSSY B1, `(.L_x_985) ;  /* 0x0000006000017945 */ /* 0x000fe80003800000 */
[----:B------:R2:W-:Y:S01]  /*17a80*/  @!P5 STG.E.U8 desc[UR36][R6.64+0x1b8], R3 ;  /* 0x0001b8030600d986 */ /* 0x0005e2000c101124 */
[----:B------:R-:W-:Y:S05]  /*17a90*/  @P0 BRA `(.L_x_986) ;  /* 0x00000000000c0947 */ /* 0x000fea0003800000 */
[----:B------:R-:W2:Y:S02]  /*17aa0*/  LDG.E.U8 R16, desc[UR36][R14.64+0x1b9] ;  /* 0x0001b9240e107981 */ /* 0x000ea4000c1e1100 */
[----:B--2---:R-:W-:-:S05]  /*17ab0*/  PRMT R3, R16, 0x8880, RZ ;  /* 0x0000888010037816 */ /* 0x004fca00000000ff */
[----:B------:R-:W-:-:S07]  /*17ac0*/  IMAD R2, R3, R18, RZ ;  /* 0x0000001203027224 */ /* 0x000fce00078e02ff */
.L_x_986:
[----:B------:R-:W-:Y:S05]  /*17ad0*/  BSYNC B1 ;  /* 0x0000000000017941 */ /* 0x000fea0003800000 */
.L_x_985:
        /* <DEDUP_REMOVED lines=11> */
.L_x_988:
[----:B------:R-:W-:Y:S05]  /*17b90*/  BSYNC B1 ;  /* 0x0000000000017941 */ /* 0x000fea0003800000 */
.L_x_987:
[----:B--2---:R-:W-:Y:S01]  /*17ba0*/  @!P4 IMAD R3, R118, R17, R2 ;  /* 0x000000117603c224 */ /* 0x004fe200078e0202 */
[----:B------:R-:W-:Y:S04]  /*17bb0*/  BSSY B1, `(.L_x_989) ;  /* 0x0000006000017945 */ /* 0x000fe80003800000 */
[----:B------:R2:W-:Y:S01]  /*17bc0*/  @!P4 STG.E.U8 desc[UR36][R8.64+0x1b8], R3 ;  /* 0x0001b8030800c986 */ /* 0x0005e2000c101124 */
[----:B------:R-:W-:Y:S05]  /*17bd0*/  @P3 BRA `(.L_x_990) ;  /* 0x00000000000c3947 */ /* 0x000fea0003800000 */
[----:B------:R-:W2:Y:S02]  /*17be0*/  LDG.E.U8 R16, desc[UR36][R12.64+0x1b9] ;  /* 0x0001b9240c107981 */ /* 0x000ea4000c1e1100 */
[----:B--2---:R-:W-:-:S05]  /*17bf0*/  PRMT R3, R16, 0x8880, RZ ;  /* 0x0000888010037816 */ /* 0x004fca00000000ff */
[----:B------:R-:W-:-:S07]  /*17c00*/  IMAD R2, R3, R18, RZ ;  /* 0x0000001203027224 */ /* 0x000fce00078e02ff */
.L_x_990:
[----:B------:R-:W-:Y:S05]  /*17c10*/  BSYNC B1 ;  /* 0x0000000000017941 */ /* 0x000fea0003800000 */
.L_x_989:
[----:B------:R-:W-:Y:S01]  /*17c20*/  @!P3 IMAD R119, R119, R17, R2 ;  /* 0x000000117777b224 */ /* 0x000fe200078e0202 */
[----:B------:R-:W-:Y:S04]  /*17c30*/  BSSY B1, `(.L_x_991) ;  /* 0x0000006000017945 */ /* 0x000fe80003800000 */
[----:B------:R0:W-:Y:S01]  /*17c40*/  @!P3 STG.E.U8 desc[UR36][R8.64+0x1b9], R119 ;  /* 0x0001b9770800b986 */ /* 0x0001e2000c101124 */
[----:B------:R-:W-:Y:S05]  /*17c50*/  @P5 BRA `(.L_x_992) ;  /* 0x00000000000c5947 */ /* 0x000fea0003800000 */
[----:B------:R-:W2:Y:S02]  /*17c60*/  LDG.E.U8 R16, desc[UR36][R14.64+0x1c0] ;  /* 0x0001c0240e107981 */ /* 0x000ea4000c1e1100 */
[----:B--2---:R-:W-:-:S05]  /*17c70*/  PRMT R3, R16, 0x8880, RZ ;  /* 0x0000888010037816 */ /* 0x004fca00000000ff */
[----:B------:R-:W-:-:S07]  /*17c80*/  IMAD R2, R3, R18, RZ ;  /* 0x0000001203027224 */ /* 0x000fce00078e02ff */
.L_x_992:
[----:B------:R-:W-:Y:S05]  /*17c90*/  BSYNC B1 ;  /* 0x0000000000017941 */ /* 0x000fea0003800000 */
.L_x_991:
[----:B--2---:R-:W-:Y:S01]  /*17ca0*/  @!P5 IMAD R3, R120, R17, R2 ;  /* 0x000000117803d224 */ /* 0x004fe200078e0202 */
[----:B------:R-:W-:Y:S04]  /*17cb0*/  BSSY B1, `(.L_x_993) ;  /* 0x0000006000017945 */ /* 0x000fe80003800000 */
[----:B------:R2:W-:Y:S01]  /*17cc0*/  @!P5 STG.E.U8 desc[UR36][R6.64+0x1c0], R3 ;  /* 0x0001c0030600d986 */ /* 0x0005e2000c101124 */
[----:B------:R-:W-:Y:S05]  /*17cd0*/  @P0 BRA `(.L_x_994) ;  /* 0x00000000000c0947 */ /* 0x000fea0003800000 */
[----:B------:R-:W2:Y:S02]  /*17ce0*/  LDG.E.U8 R16, desc[UR36][R14.64+0x1c1] ;  /* 0x0001c1240e107981 */ /* 0x000ea4000c1e1100 */
[----:B--2---:R-:W-:-:S05]  /*17cf0*/  PRMT R3, R16, 0x8880, RZ ;  /* 0x0000888010037816 */ /* 0x004fca00000000ff */
[----:B------:R-:W-:-:S07]  /*17d00*/  IMAD R2, R3, R18, RZ ;  /* 0x0000001203027224 */ /* 0x000fce00078e02ff */
.L_x_994:
[----:B------:R-:W-:Y:S05]  /*17d10*/  BSYNC B1 ;  /* 0x0000000000017941 */ /* 0x000fea0003800000 */
.L_x_993:
        /* <DEDUP_REMOVED lines=11> */
.L_x_996:
[----:B------:R-:W-:Y:S05]  /*17dd0*/  BSYNC B1 ;  /* 0x0000000000017941 */ /* 0x000fea0003800000 */
.L_x_995:
[----:B--2---:R-:W-:Y:S01]  /*17de0*/  @!P4 IMAD R3, R122, R17, R2 ;  /* 0x000000117a03c224 */ /* 0x004fe200078e0202 */
[----:B------:R-:W-:Y:S04]  /*17df0*/  BSSY B1, `(.L_x_997) ;  /* 0x0000006000017945 */ /* 0x000fe80003800000 */
[----:B------:R2:W-:Y:S01]  /*17e00*/  @!P4 STG.E.U8 desc[UR36][R8.64+0x1c0], R3 ;  /* 0x0001c0030800c986 */ /* 0x0005e2000c101124 */
[----:B------:R-:W-:Y:S05]  /*17e10*/  @P3 BRA `(.L_x_998) ;  /* 0x00000000000c3947 */ /* 0x000fea0003800000 */
[----:B------:R-:W2:Y:S02]  /*17e20*/  LDG.E.U8 R16, desc[UR36][R12.64+0x1c1] ;  /* 0x0001c1240c107981 */ /* 0x000ea4000c1e1100 */
[----:B--2---:R-:W-:-:S05]  /*17e30*/  PRMT R3, R16, 0x8880, RZ ;  /* 0x0000888010037816 */ /* 0x004fca00000000ff */
[----:B------:R-:W-:-:S07]  /*17e40*/  IMAD R2, R3, R18, RZ ;  /* 0x0000001203027224 */ /* 0x000fce00078e02ff */
.L_x_998:
[----:B------:R-:W-:Y:S05]  /*17e50*/  BSYNC B1 ;  /* 0x0000000000017941 */ /* 0x000fea0003800000 */
.L_x_997:
[----:B------:R-:W-:Y:S01]  /*17e60*/  @!P3 IMAD R123, R123, R17, R2 ;  /* 0x000000117b7bb224 */ /* 0x000fe200078e0202 */
[----:B------:R-:W-:Y:S04]  /*17e70*/  BSSY B1, `(.L_x_999) ;  /* 0x0000006000017945 */ /* 0x000fe80003800000 */
[----:B------:R0:W-:Y:S01]  /*17e80*/  @!P3 STG.E.U8 desc[UR36][R8.64+0x1c1], R123 ;  /* 0x0001c17b0800b986 */ /* 0x0001e2000c101124 */
[----:B------:R-:W-:Y:S05]  /*17e90*/  @P5 BRA `(.L_x_1000) ;  /* 0x00000000000c5947 */ /* 0x000fea0003800000 */
[----:B------:R-:W2:Y:S02]  /*17ea0*/  LDG.E.U8 R16, desc[UR36][R14.64+0x1c8] ;  /* 0x0001c8240e107981 */ /* 0x000ea4000c1e1100 */
[----:B--2---:R-:W-:-:S05]  /*17eb0*/  PRMT R3, R16, 0x8880, RZ ;  /* 0x0000888010037816 */ /* 0x004fca00000000ff */
[----:B------:R-:W-:-:S07]  /*17ec0*/  IMAD R2, R3, R18, RZ ;  /* 0x0000001203027224 */ /* 0x000fce00078e02ff */
.L_x_1000:
[----:B------:R-:W-:Y:S05]  /*17ed0*/  BSYNC B1 ;  /* 0x0000000000017941 */ /* 0x000fea0003800000 */
.L_x_999:
[----:B--2---:R-:W-:Y:S01]  /*17ee0*/  @!P5 IMAD R3, R124, R17, R2 ;  /* 0x000000117c03d224 */ /* 0x004fe200078e0202 */
[----:B------:R-:W-:Y:S04]  /*17ef0*/  BSSY B1, `(.L_x_1001) ;  /* 0x0000006000017945 */ /* 0x000fe80003800000 */
[----:B------:R2:W-:Y:S01]  /*17f00*/  @!P5 STG.E.U8 desc[UR36][R6.64+0x1c8], R3 ;  /* 0x0001c8030600d986 */ /* 0x0005e2000c101124 */
[----:B------:R-:W-:Y:S05]  /*17f10*/  @P0 BRA `(.L_x_1002) ;  /* 0x00000000000c0947 */ /* 0x000fea0003800000 */
[----:B------:R-:W2:Y:S02]  /*17f20*/  LDG.E.U8 R16, desc[UR36][R14.64+0x1c9] ;  /* 0x0001c9240e107981 */ /* 0x000ea4000c1e1100 */
[----:B--2---:R-:W-:-:S05]  /*17f30*/  PRMT R3, R16, 0x8880, RZ ;  /* 0x0000888010037816 */ /* 0x004fca00000000ff */
[----:B------:R-:W-:-:S07]  /*17f40*/  IMAD R2, R3, R18, RZ ;  /* 0x0000001203027224 */ /* 0x000fce00078e02ff */
.L_x_1002:
[----:B------:R-:W-:Y:S05]  /*17f50*/  BSYNC B1 ;  /* 0x0000000000017941 */ /* 0x000fea0003800000 */
.L_x_1001:
        /* <DEDUP_REMOVED lines=11> */
.L_x_1004:
[----:B------:R-:W-:Y:S05]  /*18010*/  BSYNC B1 ;  /* 0x0000000000017941 */ /* 0x000fea0003800000 */
.L_x_1003:
[----:B--2---:R-:W-:Y:S01]  /*18020*/  @!P4 IMAD R3, R126, R17, R2 ;  /* 0x000000117e03c224 */ /* 0x004fe200078e0202 */
[----:B------:R-:W-:Y:S04]  /*18030*/  BSSY B1, `(.L_x_1005) ;  /* 0x0000006000017945 */ /* 0x000fe80003800000 */
[----:B------:R2:W-:Y:S01]  /*18040*/  @!P4 STG.E.U8 desc[UR36][R8.64+0x1c8], R3 ;  /* 0x0001c8030800c986 */ /* 0x0005e2000c101124 */
[----:B------:R-:W-:Y:S05]  /*18050*/  @P3 BRA `(.L_x_1006) ;  /* 0x00000000000c3947 */ /* 0x000fea0003800000 */
[----:B------:R-:W2:Y:S02]  /*18060*/  LDG.E.U8 R16, desc[UR36][R12.64+0x1c9] ;  /* 0x0001c9240c107981 */ /* 0x000ea4000c1e1100 */
[----:B--2---:R-:W-:-:S05]  /*18070*/  PRMT R3, R16, 0x8880, RZ ;  /* 0x0000888010037816 */ /* 0x004fca00000000ff */
[----:B------:R-:W-:-:S07]  /*18080*/  IMAD R2, R3, R18, RZ ;  /* 0x0000001203027224 */ /* 0x000fce00078e02ff */
.L_x_1006:
[----:B------:R-:W-:Y:S05]  /*18090*/  BSYNC B1 ;  /* 0x0000000000017941 */ /* 0x000fea0003800000 */
.L_x_1005:
[----:B------:R-:W-:Y:S01]  /*180a0*/  @!P3 IMAD R127, R127, R17, R2 ;  /* 0x000000117f7fb224 */ /* 0x000fe200078e0202 */
[----:B------:R-:W-:Y:S04]  /*180b0*/  BSSY B1, `(.L_x_1007) ;  /* 0x0000006000017945 */ /* 0x000fe80003800000 */
[----:B------:R0:W-:Y:S01]  /*180c0*/  @!P3 STG.E.U8 desc[UR36][R8.64+0x1c9], R127 ;  /* 0x0001c97f0800b986 */ /* 0x0001e2000c101124 */
[----:B------:R-:W-:Y:S05]  /*180d0*/  @P5 BRA `(.L_x_1008) ;  /* 0x00000000000c5947 */ /* 0x000fea0003800000 */
[----:B------:R-:W2:Y:S02]  /*180e0*/  LDG.E.U8 R16, desc[UR36][R14.64+0x1d0] ;  /* 0x0001d0240e107981 */ /* 0x000ea4000c1e1100 */
[----:B--2---:R-:W-:-:S05]  /*180f0*/  PRMT R3, R16, 0x8880, RZ ;  /* 0x0000888010037816 */ /* 0x004fca00000000ff */
[----:B------:R-:W-:-:S07]  /*18100*/  IMAD R2, R3, R18, RZ ;  /* 0x0000001203027224 */ /* 0x000fce00078e02ff */
.L_x_1008:
[----:B------:R-:W-:Y:S05]  /*18110*/  BSYNC B1 ;  /* 0x0000000000017941 */ /* 0x000fea0003800000 */
.L_x_1007:
[----:B--2---:R-:W-:Y:S01]  /*18120*/  @!P5 IMAD R3, R128, R17, R2 ;  /* 0x000000118003d224 */ /* 0x004fe200078e0202 */
[----:B------:R-:W-:Y:S04]  /*18130*/  BSSY B1, `(.L_x_1009) ;  /* 0x0000006000017945 */ /* 0x000fe80003800000 */
[----:B------:R2:W-:Y:S01]  /*18140*/  @!P5 STG.E.U8 desc[UR36][R6.64+0x1d0], R3 ;  /* 0x0001d0030600d986 */ /* 0x0005e2000c101124 */
[----:B------:R-:W-:Y:S05]  /*18150*/  @P0 BRA `(.L_x_1010) ;  /* 0x00000000000c0947 */ /* 0x000fea0003800000 */
[----:B------:R-:W2:Y:S02]  /*18160*/  LDG.E.U8 R16, desc[UR36][R14.64+0x1d1] ;  /* 0x0001d1240e107981 */ /* 0x000ea4000c1e1100 */
[----:B--2---:R-:W-:-:S05]  /*18170*/  PRMT R3, R16, 0x8880, RZ ;  /* 0x0000888010037816 */ /* 0x004fca00000000ff */
[----:B------:R-:W-:-:S07]  /*18180*/  IMAD R2, R3, R18, RZ ;  /* 0x0000001203027224 */ /* 0x000fce00078e02ff */
.L_x_1010:
[----:B------:R-:W-:Y:S05]  /*18190*/  BSYNC B1 ;  /* 0x0000000000017941 */ /* 0x000fea0003800000 */
.L_x_1009:
        /* <DEDUP_REMOVED lines=11> */
.L_x_1012:
[----:B------:R-:W-:Y:S05]  /*18250*/  BSYNC B1 ;  /* 0x0000000000017941 */ /* 0x000fea0003800000 */
.L_x_1011:
[----:B--2---:R-:W-:Y:S01]  /*18260*/  @!P4 IMAD R3, R130, R17, R2 ;  /* 0x000000118203c224 */ /* 0x004fe200078e0202 */
[----:B------:R-:W-:Y:S04]  /*18270*/  BSSY B1, `(.L_x_1013) ;  /* 0x0000006000017945 */ /* 0x000fe80003800000 */
[----:B------:R2:W-:Y:S01]  /*18280*/  @!P4 STG.E.U8 desc[UR36][R8.64+0x1d0], R3 ;  /* 0x0001d0030800c986 */ /* 0x0005e2000c101124 */
[----:B------:R-:W-:Y:S05]  /*18290*/  @P3 BRA `(.L_x_1014) ;  /* 0x00000000000c3947 */ /* 0x000fea0003800000 */
[----:B------:R-:W2:Y:S02]  /*182a0*/  LDG.E.U8 R16, desc[UR36][R12.64+0x1d1] ;  /* 0x0001d1240c107981 */ /* 0x000ea4000c1e1100 */
[----:B--2---:R-:W-:-:S05]  /*182b0*/  PRMT R3, R16, 0x8880, RZ ;  /* 0x0000888010037816 */ /* 0x004fca00000000ff */
[----:B------:R-:W-:-:S07]  /*182c0*/  IMAD R2, R3, R18, RZ ;  /* 0x0000001203027224 */ /* 0x000fce00078e02ff */
.L_x_1014:
[----:B------:R-:W-:Y:S05]  /*182d0*/  BSYNC B1 ;  /* 0x0000000000017941 */ /* 0x000fea0003800000 */
.L_x_1013:
[----:B------:R-:W-:Y:S01]  /*182e0*/  @!P3 IMAD R131, R131, R17, R2 ;  /* 0x000000118383b224 */ /* 0x000fe200078e0202 */
[----:B------:R-:W-:Y:S04]  /*182f0*/  BSSY B1, `(.L_x_1015) ;  /* 0x0000006000017945 */ /* 0x000fe80003800000 */
[----:B------:R0:W-:Y:S01]  /*18300*/  @!P3 STG.E.U8 desc[UR36][R8.64+0x1d1], R131 ;  /* 0x0001d1830800b986 */ /* 0x0001e2000c101124 */
[----:B------:R-:W-:Y:S05]  /*18310*/  @P5 BRA `(.L_x_1016) ;  /* 0x00000000000c5947 */ /* 0x000fea0003800000 */
[----:B------:R-:W2:Y:S02]  /*18320*/  LDG.E.U8 R16, desc[UR36][R14.64+0x1d8] ;  /* 0x0001d8240e107981 */ /* 0x000ea4000c1e1100 */
[----:B--2---:R-:W-:-:S05]  /*18330*/  PRMT R3, R16, 0x8880, RZ ;  /* 0x0000888010037816 */ /* 0x004fca00000000ff */
[----:B------:R-:W-:-:S07]  /*18340*/  IMAD R2, R3, R18, RZ ;  /* 0x0000001203027224 */ /* 0x000fce00078e02ff */
.L_x_1016:
[----:B------:R-:W-:Y:S05]  /*18350*/  BSYNC B1 ;  /* 0x0000000000017941 */ /* 0x000fea0003800000 */
.L_x_1015:
[----:B--2---:R-:W-:Y:S01]  /*18360*/  @!P5 IMAD R3, R132, R17, R2 ;  /* 0x000000118403d224 */ /* 0x004fe200078e0202 */
[----:B------:R-:W-:Y:S04]  /*18370*/  BSSY B1, `(.L_x_1017) ;  /* 0x0000006000017945 */ /* 0x000fe80003800000 */
[----:B------:R2:W-:Y:S01]  /*18380*/  @!P5 STG.E.U8 desc[UR36][R6.64+0x1d8], R3 ;  /* 0x0001d8030600d986 */ /* 0x0005e2000c101124 */
[----:B------:R-:W-:Y:S05]  /*18390*/  @P0 BRA `(.L_x_1018) ;  /* 0x00000000000c0947 */ /* 0x000fea0003800000 */
[----:B------:R-:W2:Y:S02]  /*183a0*/  LDG.E.U8 R16, desc[UR36][R14.64+0x1d9] ;  /* 0x0001d9240e107981 */ /* 0x000ea4000c1e1100 */
[----:B--2---:R-:W-:-:S05]  /*183b0*/  PRMT R3, R16, 0x8880, RZ ;  /* 0x0000888010037816 */ /* 0x004fca00000000ff */
[----:B------:R-:W-:-:S07]  /*183c0*/  IMAD R2, R3, R18, RZ ;  /* 0x0000001203027224 */ /* 0x000fce00078e02ff */
.L_x_1018:
[----:B------:R-:W-:Y:S05]  /*183d0*/  BSYNC B1 ;  /* 0x0000000000017941 */ /* 0x000fea0003800000 */
.L_x_1017:
        /* <DEDUP_REMOVED lines=11> */
.L_x_1020:
[----:B------:R-:W-:Y:S05]  /*18490*/  BSYNC B1 ;  /* 0x0000000000017941 */ /* 0x000fea0003800000 */
.L_x_1019:
[----:B--2---:R-:W-:Y:S01]  /*184a0*/  @!P4 IMAD R3, R134, R17, R2 ;  /* 0x000000118603c224 */ /* 0x004fe200078e0202 */
[----:B------:R-:W-:Y:S04]  /*184b0*/  BSSY B1, `(.L_x_1021) ;  /* 0x0000006000017945 */ /* 0x000fe80003800000 */
[----:B------:R2:W-:Y:S01]  /*184c0*/  @!P4 STG.E.U8 desc[UR36][R8.64+0x1d8], R3 ;  /* 0x0001d8030800c986 */ /* 0x0005e2000c101124 */
[----:B------:R-:W-:Y:S05]  /*184d0*/  @P3 BRA `(.L_x_1022) ;  /* 0x00000000000c3947 */ /* 0x000fea0003800000 */
[----:B------:R-:W2:Y:S02]  /*184e0*/  LDG.E.U8 R16, desc[UR36][R12.64+0x1d9] ;  /* 0x0001d9240c107981 */ /* 0x000ea4000c1e1100 */
[----:B--2---:R-:W-:-:S05]  /*184f0*/  PRMT R3, R16, 0x8880, RZ ;  /* 0x0000888010037816 */ /* 0x004fca00000000ff */
[----:B------:R-:W-:-:S07]  /*18500*/  IMAD R2, R3, R18, RZ ;  /* 0x0000001203027224 */ /* 0x000fce00078e02ff */
.L_x_1022:
[----:B------:R-:W-:Y:S05]  /*18510*/  BSYNC B1 ;  /* 0x0000000000017941 */ /* 0x000fea0003800000 */
.L_x_1021:
[----:B------:R-:W-:Y:S01]  /*18520*/  @!P3 IMAD R135, R135, R17, R2 ;  /* 0x000000118787b224 */ /* 0x000fe200078e0202 */
[----:B------:R-:W-:Y:S04]  /*18530*/  BSSY B1, `(.L_x_1023) ;  /* 0x0000006000017945 */ /* 0x000fe80003800000 */
[----:B------:R0:W-:Y:S01]  /*18540*/  @!P3 STG.E.U8 desc[UR36][R8.64+0x1d9], R135 ;  /* 0x0001d9870800b986 */ /* 0x0001e2000c101124 */
[----:B------:R-:W-:Y:S05]  /*18550*/  @P5 BRA `(.L_x_1024) ;  /* 0x00000000000c5947 */ /* 0x000fea0003800000 */
[----:B------:R-:W2:Y:S02]  /*18560*/  LDG.E.U8 R16, desc[UR36][R14.64+0x1e0] ;  /* 0x0001e0240e107981 */ /* 0x000ea4000c1e1100 */
[----:B--2---:R-:W-:-:S05]  /*18570*/  PRMT R3, R16, 0x8880, RZ ;  /* 0x0000888010037816 */ /* 0x004fca00000000ff */
[----:B------:R-:W-:-:S07]  /*18580*/  IMAD R2, R3, R18, RZ ;  /* 0x0000001203027224 */ /* 0x000fce00078e02ff */
.L_x_1024:
[----:B------:R-:W-:Y:S05]  /*18590*/  BSYNC B1 ;  /* 0x0000000000017941 */ /* 0x000fea0003800000 */
.L_x_1023:
[----:B--2---:R-:W-:Y:S01]  /*185a0*/  @!P5 IMAD R3, R136, R17, R2 ;  /* 0x000000118803d224 */ /* 0x004fe200078e0202 */
[----:B------:R-:W-:Y:S04]  /*185b0*/  BSSY B1, `(.L_x_1025) ;  /* 0x0000006000017945 */ /* 0x000fe80003800000 */
[----:B------:R2:W-:Y:S01]  /*185c0*/  @!P5 STG.E.U8 desc[UR36][R6.64+0x1e0], R3 ;  /* 0x0001e0030600d986 */ /* 0x0005e2000c101124 */
[----:B------:R-:W-:Y:S05]  /*185d0*/  @P0 BRA `(.L_x_1026) ;  /* 0x00000000000c0947 */ /* 0x000fea0003800000 */
[----:B------:R-:W2:Y:S02]  /*185e0*/  LDG.E.U8 R16, desc[UR36][R14.64+0x1e1] ;  /* 0x0001e1240e107981 */ /* 0x000ea4000c1e1100 */
[----:B--2---:R-:W-:-:S05]  /*185f0*/  PRMT R3, R16, 0x8880, RZ ;  /* 0x0000888010037816 */ /* 0x004fca00000000ff */
[----:B------:R-:W-:-:S07]  /*18600*/  IMAD R2, R3, R18, RZ ;  /* 0x0000001203027224 */ /* 0x000fce00078e02ff */
.L_x_1026:
[----:B------:R-:W-:Y:S05]  /*18610*/  BSYNC B1 ;  /* 0x0000000000017941 */ /* 0x000fea0003800000 */
.L_x_1025:
        /* <DEDUP_REMOVED lines=11> */
.L_x_1028:
[----:B------:R-:W-:Y:S05]  /*186d0*/  BSYNC B1 ;  /* 0x0000000000017941 */ /* 0x000fea0003800000 */
.L_x_1027:
[----:B--2---:R-:W-:Y:S01]  /*186e0*/  @!P4 IMAD R3, R138, R17, R2 ;  /* 0x000000118a03c224 */ /* 0x004fe200078e0202 */
[----:B------:R-:W-:Y:S04]  /*186f0*/  BSSY B1, `(.L_x_1029) ;  /* 0x0000006000017945 */ /* 0x000fe80003800000 */
[----:B------:R2:W-:Y:S01]  /*18700*/  @!P4 STG.E.U8 desc[UR36][R8.64+0x1e0], R3 ;  /* 0x0001e0030800c986 */ /* 0x0005e2000c101124 */
[----:B------:R-:W-:Y:S05]  /*18710*/  @P3 BRA `(.L_x_1030) ;  /* 0x00000000000c3947 */ /* 0x000fea0003800000 */
[----:B------:R-:W2:Y:S02]  /*18720*/  LDG.E.U8 R16, desc[UR36][R12.64+0x1e1] ;  /* 0x0001e1240c107981 */ /* 0x000ea4000c1e1100 */
[----:B--2---:R-:W-:-:S05]  /*18730*/  PRMT R3, R16, 0x8880, RZ ;  /* 0x0000888010037816 */ /* 0x004fca00000000ff */
[----:B------:R-:W-:-:S07]  /*18740*/  IMAD R2, R3, R18, RZ ;  /* 0x0000001203027224 */ /* 0x000fce00078e02ff */
.L_x_1030:
[----:B------:R-:W-:Y:S05]  /*18750*/  BSYNC B1 ;  /* 0x0000000000017941 */ /* 0x000fea0003800000 */
.L_x_1029:
[----:B------:R-:W-:Y:S01]  /*18760*/  @!P3 IMAD R139, R139, R17, R2 ;  /* 0x000000118b8bb224 */ /* 0x000fe200078e0202 */
[----:B------:R-:W-:Y:S04]  /*18770*/  BSSY B1, `(.L_x_1031) ;  /* 0x0000006000017945 */ /* 0x000fe80003800000 */
[----:B------:R0:W-:Y:S01]  /*18780*/  @!P3 STG.E.U8 desc[UR36][R8.64+0x1e1], R139 ;  /* 0x0001e18b0800b986 */ /* 0x0001e2000c101124 */
[----:B------:R-:W-:Y:S05]  /*18790*/  @P5 BRA `(.L_x_1032) ;  /* 0x00000000000c5947 */ /* 0x000fea0003800000 */
[----:B------:R-:W2:Y:S02]  /*187a0*/  LDG.E.U8 R16, desc[UR36][R14.64+0x1e8] ;  /* 0x0001e8240e107981 */ /* 0x000ea4000c1e1100 */
[----:B--2---:R-:W-:-:S05]  /*187b0*/  PRMT R3, R16, 0x8880, RZ ;  /* 0x0000888010037816 */ /* 0x004fca00000000ff */
[----:B------:R-:W-:-:S07]  /*187c0*/  IMAD R2, R3, R18, RZ ;  /* 0x0000001203027224 */ /* 0x000fce00078e02ff */
.L_x_1032:
[----:B------:R-:W-:Y:S05]  /*187d0*/  BSYNC B1 ;  /* 0x0000000000017941 */ /* 0x000fea0003800000 */
.L_x_1031:
[----:B--2---:R-:W-:Y:S01]  /*187e0*/  @!P5 IMAD R3, R140, R17, R2 ;  /* 0x000000118c03d224 */ /* 0x004fe200078e0202 */
[----:B------:R-:W-:Y:S04]  /*187f0*/  BSSY B1, `(.L_x_1033) ;  /* 0x0000006000017945 */ /* 0x000fe80003800000 */
[----:B------:R2:W-:Y:S01]  /*18800*/  @!P5 STG.E.U8 desc[UR36][R6.64+0x1e8], R3 ;  /* 0x0001e8030600d986 */ /* 0x0005e2000c101124 */
[----:B------:R-:W-:Y:S05]  /*18810*/  @P0 BRA `(.L_x_1034) ;  /* 0x00000000000c0947 */ /* 0x000fea0003800000 */
[----:B------:R-:W2:Y:S02]  /*18820*/  LDG.E.U8 R16, desc[UR36][R14.64+0x1e9] ;  /* 0x0001e9240e107981 */ /* 0x000ea4000c1e1100 */
[----:B--2---:R-:W-:-:S05]  /*18830*/  PRMT R3, R16, 0x8880, RZ ;  /* 0x0000888010037816 */ /* 0x004fca00000000ff */
[----:B------:R-:W-:-:S07]  /*18840*/  IMAD R2, R3, R18, RZ ;  /* 0x0000001203027224 */ /* 0x000fce00078e02ff */
.L_x_1034:
[----:B------:R-:W-:Y:S05]  /*18850*/  BSYNC B1 ;  /* 0x0000000000017941 */ /* 0x000fea0003800000 */
.L_x_1033:
        /* <DEDUP_REMOVED lines=11> */
.L_x_1036:
[----:B------:R-:W-:Y:S05]  /*18910*/  BSYNC B1 ;  /* 0x0000000000017941 */ /* 0x000fea0003800000 */
.L_x_1035:
[----:B--2---:R-:W-:Y:S01]  /*18920*/  @!P4 IMAD R3, R142, R17, R2 ;  /* 0x000000118e03c224 */ /* 0x004fe200078e0202 */
[----:B------:R-:W-:Y:S04]  /*18930*/  BSSY B1, `(.L_x_1037) ;  /* 0x0000006000017945 */ /* 0x000fe80003800000 */
[----:B------:R2:W-:Y:S01]  /*18940*/  @!P4 STG.E.U8 desc[UR36][R8.64+0x1e8], R3 ;  /* 0x0001e8030800c986 */ /* 0x0005e2000c101124 */
[----:B------:R-:W-:Y:S05]  /*18950*/  @P3 BRA `(.L_x_1038) ;  /* 0x00000000000c3947 */ /* 0x000fea0003800000 */
[----:B------:R-:W2:Y:S02]  /*18960*/  LDG.E.U8 R16, desc[UR36][R12.64+0x1e9] ;  /* 0x0001e9240c107981 */ /* 0x000ea4000c1e1100 */
[----:B--2---:R-:W-:-:S05]  /*18970*/  PRMT R3, R16, 0x8880, RZ ;  /* 0x0000888010037816 */ /* 0x004fca00000000ff */
[----:B------:R-:W-:-:S07]  /*18980*/  IMAD R2, R3, R18, RZ ;  /* 0x0000001203027224 */ /* 0x000fce00078e02ff */
.L_x_1038:
[----:B------:R-:W-:Y:S05]  /*18990*/  BSYNC B1 ;  /* 0x0000000000017941 */ /* 0x000fea0003800000 */
.L_x_1037:
[----:B------:R-:W-:Y:S01]  /*189a0*/  @!P3 IMAD R143, R143, R17, R2 ;  /* 0x000000118f8fb224 */ /* 0x000fe200078e0202 */
[----:B------:R-:W-:Y:S04]  /*189b0*/  BSSY B1, `(.L_x_1039) ;  /* 0x0000006000017945 */ /* 0x000fe80003800000 */
[----:B------:R0:W-:Y:S01]  /*189c0*/  @!P3 STG.E.U8 desc[UR36][R8.64+0x1e9], R143 ;  /* 0x0001e98f0800b986 */ /* 0x0001e2000c101124 */
[----:B------:R-:W-:Y:S05]  /*189d0*/  @P5 BRA `(.L_x_1040) ;  /* 0x00000000000c5947 */ /* 0x000fea0003800000 */
[----:B------:R-:W2:Y:S02]  /*189e0*/  LDG.E.U8 R16, desc[UR36][R14.64+0x1f0] ;  /* 0x0001f0240e107981 */ /* 0x000ea4000c1e1100 */
[----:B--2---:R-:W-:-:S05]  /*189f0*/  PRMT R3, R16, 0x8880, RZ ;  /* 0x0000888010037816 */ /* 0x004fca00000000ff */
[----:B------:R-:W-:-:S07]  /*18a00*/  IMAD R2, R3, R18, RZ ;  /* 0x0000001203027224 */ /* 0x000fce00078e02ff */
.L_x_1040:
[----:B------:R-:W-:Y:S05]  /*18a10*/  BSYNC B1 ;  /* 0x0000000000017941 */ /* 0x000fea0003800000 */
.L_x_1039:
[----:B--2---:R-:W-:Y:S01]  /*18a20*/  @!P5 IMAD R3, R144, R17, R2 ;  /* 0x000000119003d224 */ /* 0x004fe200078e0202 */
[----:B------:R-:W-:Y:S04]  /*18a30*/  BSSY B1, `(.L_x_1041) ;  /* 0x0000006000017945 */ /* 0x000fe80003800000 */
[----:B------:R2:W-:Y:S01]  /*18a40*/  @!P5 STG.E.U8 desc[UR36][R6.64+0x1f0], R3 ;  /* 0x0001f0030600d986 */ /* 0x0005e2000c101124 */
[----:B------:R-:W-:Y:S05]  /*18a50*/  @P0 BRA `(.L_x_1042) ;  /* 0x00000000000c0947 */ /* 0x000fea0003800000 */
[----:B------:R-:W2:Y:S02]  /*18a60*/  LDG.E.U8 R16, desc[UR36][R14.64+0x1f1] ;  /* 0x0001f1240e107981 */ /* 0x000ea4000c1e1100 */
[----:B--2---:R-:W-:-:S05]  /*18a70*/  PRMT R3, R16, 0x8880, RZ ;  /* 0x0000888010037816 */ /* 0x004fca00000000ff */
[----:B------:R-:W-:-:S07]  /*18a80*/  IMAD R2, R3, R18, RZ ;  /* 0x0000001203027224 */ /* 0x000fce00078e02ff */
.L_x_1042:
[----:B------:R-:W-:Y:S05]  /*18a90*/  BSYNC B1 ;  /* 0x0000000000017941 */ /* 0x000fea0003800000 */
.L_x_1041:
[C---:B------:R-:W-:Y:S01]  /*18aa0*/  ISETP.LT.OR P4, PT, R0.reuse, 0x1f1, !P2 ;  /* 0x000001f10000780c */ /* 0x040fe20005781670 */
[----:B------:R-:W-:Y:S01]  /*18ab0*/  @!P0 IMAD R145, R145, R17, R2 ;  /* 0x0000001191918224 */ /* 0x000fe200078e0202 */
[----:B------:R-:W-:Y:S01]  /*18ac0*/  BSSY B1, `(.L_x_1043) ;  /* 0x000000a000017945 */ /* 0x000fe20003800000 */
[C---:B------:R-:W-:Y:S02]  /*18ad0*/  ISETP.LT.OR P3, PT, R0.reuse, 0x1f2, !P2 ;  /* 0x000001f20000780c */ /* 0x040fe40005761670 */
[C---:B------:R-:W-:Y:S01]  /*18ae0*/  ISETP.LT.OR P5, PT, R0.reuse, 0x1f9, !P2 ;  /* 0x000001f90000780c */ /* 0x040fe200057a1670 */
[----:B------:R0:W-:Y:S01]  /*18af0*/  @!P0 STG.E.U8 desc[UR36][R6.64+0x1f1], R145 ;  /* 0x0001f19106008986 */ /* 0x0001e2000c101124 */
[C---:B------:R-:W-:Y:S02]  /*18b00*/  ISETP.LT.OR P0, PT, R0.reuse, 0x1f9, !P1 ;  /* 0x000001f90000780c */ /* 0x040fe40004f01670 */
[----:B------:R-:W-:-:S04]  /*18b10*/  ISETP.LT.OR P1, PT, R0, 0x1fa, !P1 ;  /* 0x000001fa0000780c */ /* 0x000fc80004f21670 */
[----:B------:R-:W-:Y:S09]  /*18b20*/  @P4 BRA `(.L_x_1044) ;  /* 0x00000000000c4947 */ /* 0x000ff20003800000 */
[----:B------:R-:W2:Y:S02]  /*18b30*/  LDG.E.U8 R16, desc[UR36][R12.64+0x1f0] ;  /* 0x0001f0240c107981 */ /* 0x000ea4000c1e1100 */
[----:B--2---:R-:W-:-:S05]  /*18b40*/  PRMT R3, R16, 0x8880, RZ ;  /* 0x0000888010037816 */ /* 0x004fca00000000ff */
[----:B------:R-:W-:-:S07]  /*18b50*/  IMAD R2, R3, R18, RZ ;  /* 0x0000001203027224 */ /* 0x000fce00078e02ff */
.L_x_1044:
[----:B------:R-:W-:Y:S05]  /*18b60*/  BSYNC B1 ;  /* 0x0000000000017941 */ /* 0x000fea0003800000 */
.L_x_1043:
[----:B--2---:R-:W-:Y:S01]  /*18b70*/  @!P4 IMAD R3, R146, R17, R2 ;  /* 0x000000119203c224 */ /* 0x004fe200078e0202 */
[----:B------:R-:W-:Y:S04]  /*18b80*/  BSSY B1, `(.L_x_1045) ;  /* 0x0000006000017945 */ /* 0x000fe80003800000 */
[----:B------:R2:W-:Y:S01]  /*18b90*/  @!P4 STG.E.U8 desc[UR36][R8.64+0x1f0], R3 ;  /* 0x0001f0030800c986 */ /* 0x0005e2000c101124 */
[----:B------:R-:W-:Y:S05]  /*18ba0*/  @P3 BRA `(.L_x_1046) ;  /* 0x00000000000c3947 */ /* 0x000fea0003800000 */
[----:B------:R-:W2:Y:S02]  /*18bb0*/  LDG.E.U8 R16, desc[UR36][R12.64+0x1f1] ;  /* 0x0001f1240c107981 */ /* 0x000ea4000c1e1100 */
[----:B--2---:R-:W-:-:S05]  /*18bc0*/  PRMT R3, R16, 0x8880, RZ ;  /* 0x0000888010037816 */ /* 0x004fca00000000ff */
[----:B------:R-:W-:-:S07]  /*18bd0*/  IMAD R2, R3, R18, RZ ;  /* 0x0000001203027224 */ /* 0x000fce00078e02ff */
.L_x_1046:
[----:B------:R-:W-:Y:S05]  /*18be0*/  BSYNC B1 ;  /* 0x0000000000017941 */ /* 0x000fea0003800000 */
.L_x_1045:
[----:B------:R-:W-:Y:S01]  /*18bf0*/  @!P3 IMAD R147, R147, R17, R2 ;  /* 0x000000119393b224 */ /* 0x000fe200078e0202 */
[----:B------:R-:W-:Y:S04]  /*18c00*/  BSSY B1, `(.L_x_1047) ;  /* 0x0000006000017945 */ /* 0x000fe80003800000 */
[----:B------:R0:W-:Y:S01]  /*18c10*/  @!P3 STG.E.U8 desc[UR36][R8.64+0x1f1], R147 ;  /* 0x0001f1930800b986 */ /* 0x0001e2000c101124 */
[----:B------:R-:W-:Y:S05]  /*18c20*/  @P0 BRA `(.L_x_1048) ;  /* 0x00000000000c0947 */ /* 0x000fea0003800000 */
[----:B------:R-:W2:Y:S02]  /*18c30*/  LDG.E.U8 R16, desc[UR36][R14.64+0x1f8] ;  /* 0x0001f8240e107981 */ /* 0x000ea4000c1e1100 */
[----:B--2---:R-:W-:-:S05]  /*18c40*/  PRMT R3, R16, 0x8880, RZ ;  /* 0x0000888010037816 */ /* 0x004fca00000000ff */
[----:B------:R-:W-:-:S07]  /*18c50*/  IMAD R2, R3, R18, RZ ;  /* 0x0000001203027224 */ /* 0x000fce00078e02ff */
.L_x_1048:
[----:B------:R-:W-:Y:S05]  /*18c60*/  BSYNC B1 ;  /* 0x0000000000017941 */ /* 0x000fea0003800000 */
.L_x_1047:
[----:B--2---:R-:W-:Y:S01]  /*18c70*/  @!P0 IMAD R3, R148, R17, R2 ;  /* 0x0000001194038224 */ /* 0x004fe200078e0202 */
[----:B------:R-:W-:Y:S04]  /*18c80*/  BSSY B1, `(.L_x_1049) ;  /* 0x0000006000017945 */ /* 0x000fe80003800000 */
[----:B------:R2:W-:Y:S01]  /*18c90*/  @!P0 STG.E.U8 desc[UR36][R6.64+0x1f8], R3 ;  /* 0x0001f80306008986 */ /* 0x0005e2000c101124 */
[----:B------:R-:W-:Y:S05]  /*18ca0*/  @P1 BRA `(.L_x_1050) ;  /* 0x00000000000c1947 */ /* 0x000fea0003800000 */
[----:B------:R-:W2:Y:S02]  /*18cb0*/  LDG.E.U8 R16, desc[UR36][R14.64+0x1f9] ;  /* 0x0001f9240e107981 */ /* 0x000ea4000c1e1100 */
[----:B--2---:R-:W-:-:S05]  /*18cc0*/  PRMT R3, R16, 0x8880, RZ ;  /* 0x0000888010037816 */ /* 0x004fca00000000ff */
[----:B------:R-:W-:-:S07]  /*18cd0*/  IMAD R2, R3, R18, RZ ;  /* 0x0000001203027224 */ /* 0x000fce00078e02ff */
.L_x_1050:
[----:B------:R-:W-:Y:S05]  /*18ce0*/  BSYNC B1 ;  /* 0x0000000000017941 */ /* 0x000fea0003800000 */
.L_x_1049:
[----:B------:R-:W-:Y:S01]  /*18cf0*/  @!P1 IMAD R149, R149, R17, R2 ;  /* 0x0000001195959224 */ /* 0x000fe200078e0202 */
[----:B------:R-:W-:Y:S04]  /*18d00*/  BSSY B1, `(.L_x_1051) ;  /* 0x0000006000017945 */ /* 0x000fe80003800000 */
[----:B------:R0:W-:Y:S01]  /*18d10*/  @!P1 STG.E.U8 desc[UR36][R6.64+0x1f9], R149 ;  /* 0x0001f99506009986 */ /* 0x0001e2000c101124 */
[----:B------:R-:W-:Y:S05]  /*18d20*/  @P5 BRA `(.L_x_1052) ;  /* 0x00000000000c5947 */ /* 0x000fea0003800000 */
[----:B------:R-:W2:Y:S02]  /*18d30*/  LDG.E.U8 R16, desc[UR36][R12.64+0x1f8] ;  /* 0x0001f8240c107981 */ /* 0x000ea4000c1e1100 */
[----:B--2---:R-:W-:-:S05]  /*18d40*/  PRMT R3, R16, 0x8880, RZ ;  /* 0x0000888010037816 */ /* 0x004fca00000000ff */
[----:B------:R-:W-:-:S07]  /*18d50*/  IMAD R2, R3, R18, RZ ;  /* 0x0000001203027224 */ /* 0x000fce00078e02ff */
.L_x_1052:
[----:B------:R-:W-:Y:S05]  /*18d60*/  BSYNC B1 ;  /* 0x0000000000017941 */ /* 0x000fea0003800000 */
.L_x_1051:
[----:B--2---:R-:W-:Y:S01]  /*18d70*/  @!P5 IMAD R3, R150, R17, R2 ;  /* 0x000000119603d224 */ /* 0x004fe200078e0202 */
[----:B------:R-:W-:Y:S01]  /*18d80*/  ISETP.LT.OR P2, PT, R0, 0x1fa, !P2 ;  /* 0x000001fa0000780c */ /* 0x000fe20005741670 */
[----:B------:R-:W-:Y:S03]  /*18d90*/  BSSY B1, `(.L_x_1053) ;  /* 0x0000006000017945 */ /* 0x000fe60003800000 */
[----:B------:R2:W-:Y:S09]  /*18da0*/  @!P5 STG.E.U8 desc[UR36][R8.64+0x1f8], R3 ;  /* 0x0001f8030800d986 */ /* 0x0005f2000c101124 */
[----:B------:R-:W-:Y:S05]  /*18db0*/  @P2 BRA `(.L_x_1054) ;  /* 0x00000000000c2947 */ /* 0x000fea0003800000 */
[----:B------:R-:W2:Y:S02]  /*18dc0*/  LDG.E.U8 R16, desc[UR36][R12.64+0x1f9] ;  /* 0x0001f9240c107981 */ /* 0x000ea4000c1e1100 */
[----:B--2---:R-:W-:-:S05]  /*18dd0*/  PRMT R3, R16, 0x8880, RZ ;  /* 0x0000888010037816 */ /* 0x004fca00000000ff */
[----:B------:R-:W-:-:S07]  /*18de0*/  IMAD R2, R3, R18, RZ ;  /* 0x0000001203027224 */ /* 0x000fce00078e02ff */
.L_x_1054:
[----:B------:R-:W-:Y:S05]  /*18df0*/  BSYNC B1 ;  /* 0x0000000000017941 */ /* 0x000fea0003800000 */
.L_x_1053:
[----:B------:R-:W-:Y:S01]  /*18e00*/  IMAD R151, R151, R17, R2 ;  /* 0x0000001197977224 */ /* 0x000fe200078e0202 */
[----:B------:R-:W-:Y:S06]  /*18e10*/  @P2 BRA `(.L_x_1055) ;  /* 0x0000007800182947 */ /* 0x000fec0003800000 */
[----:B------:R0:W-:Y:S01]  /*18e20*/  STG.E.U8 desc[UR36][R8.64+0x1f9], R151 ;  /* 0x0001f99708007986 */ /* 0x0001e2000c101124 */
[----:B------:R-:W-:Y:S05]  /*18e30*/  BRA `(.L_x_1055) ;  /* 0x0000007800107947 */ /* 0x000fea0003800000 */
.L_x_30:
[----:B------:R-:W2:Y:S04]  /*18e40*/  LDL.LU R2, [R1+0x400] ;  /* 0x0004000001027983 */ /* 0x000ea80000300800 */
[----:B------:R-:W3:Y:S04]  /*18e50*/  LDL.LU R3, [R1+0x408] ;  /* 0x0004080001037983 */ /* 0x000ee80000300800 */
[----:B------:R-:W4:Y:S04]  /*18e60*/  LDL.LU R235, [R1+0x498] ;  /* 0x0004980001eb7983 */ /* 0x000f280000300800 */
[----:B------:R-:W5:Y:S04]  /*18e70*/  LDL.LU R234, [R1+0x49c] ;  /* 0x00049c0001ea7983 */ /* 0x000f680000300800 */
        /* <DEDUP_REMOVED lines=61> */
[----:B------:R-:W5:Y:S01]  /*19250*/  LDL.LU R172, [R1+0x594] ;  /* 0x0005940001ac7983 */ /* 0x000f620000300800 */
[----:B------:R-:W-:-:S03]  /*19260*/  ISETP.GE.AND P2, PT, R160, 0x1, PT ;  /* 0x00000001a000780c */ /* 0x000fc60003f46270 */
[----:B------:R-:W5:Y:S04]  /*19270*/  LDL.LU R171, [R1+0x598] ;  /* 0x0005980001ab7983 */ /* 0x000f680000300800 */
[----:B------:R-:W5:Y:S04]  /*19280*/  LDL.LU R170, [R1+0x59c] ;  /* 0x00059c0001aa7983 */ /* 0x000f680000300800 */
[----:B------:R-:W5:Y:S04]  /*19290*/  LDL.LU R169, [R1+0x5a0] ;  /* 0x0005a00001a97983 */ /* 0x000f680000300800 */
[----:B------:R-:W5:Y:S01]  /*192a0*/  LDL.LU R168, [R1+0x5a4] ;  /* 0x0005a40001a87983 */ /* 0x000f620000300800 */
[----:B------:R-:W-:-:S03]  /*192b0*/  ISETP.LT.OR P1, PT, R0, 0x1, !P2 ;  /* 0x000000010000780c */ /* 0x000fc60005721670 */
        /* <DEDUP_REMOVED lines=13> */
[----:B--2---:R-:W-:-:S03]  /*19390*/  @!P1 IMAD R2, R2, R17, RZ ;  /* 0x0000001102029224 */ /* 0x004fc600078e02ff */
[----:B------:R-:W2:Y:S04]  /*193a0*/  LDL.LU R152, [R1+0x5dc] ;  /* 0x0005dc0001987983 */ /* 0x000ea80000300800 */
[----:B------:R-:W2:Y:S04]  /*193b0*/  LDL.LU R23, [R1+0x5e0] ;  /* 0x0005e00001177983 */ /* 0x000ea80000300800 */
[----:B------:R-:W2:Y:S04]  /*193c0*/  LDL.LU R22, [R1+0x5e4] ;  /* 0x0005e40001167983 */ /* 0x000ea80000300800 */
[----:B------:R-:W2:Y:S04]  /*193d0*/  LDL.LU R12, [R1+0x5e8] ;  /* 0x0005e800010c7983 */ /* 0x000ea80000300800 */
[----:B------:R-:W2:Y:S04]  /*193e0*/  LDL.LU R21, [R1+0x5ec] ;  /* 0x0005ec0001157983 */ /* 0x000ea80000300800 */
[----:B------:R-:W2:Y:S04]  /*193f0*/  LDL.LU R20, [R1+0x5f0] ;  /* 0x0005f00001147983 */ /* 0x000ea80000300800 */
[----:B------:R-:W2:Y:S04]  /*19400*/  LDL.LU R15, [R1+0x5f4] ;  /* 0x0005f400010f7983 */ /* 0x000ea80000300800 */
[----:B------:R-:W2:Y:S04]  /*19410*/  LDL.LU R14, [R1+0x5f8] ;  /* 0x0005f800010e7983 */ /* 0x000ea80000300800 */
[----:B------:R-:W2:Y:S01]  /*19420*/  LDL.LU R13, [R1+0x5fc] ;  /* 0x0005fc00010d7983 */ /* 0x000ea20000300800 */
[----:B------:R-:W-:-:S02]  /*19430*/  ISETP.LT.OR P5, PT, R0, 0x2, !P2 ;  /* 0x000000020000780c */ /* 0x000fc400057a1670 */
[----:B------:R-:W-:Y:S01]  /*19440*/  ISETP.GE.AND P3, PT, R160, 0x9, PT ;  /* 0x00000009a000780c */ /* 0x000fe20003f66270 */
[----:B------:R0:W-:Y:S03]  /*19450*/  @!P1 STG.E.U8 desc[UR36][R4.64], R2 ;  /* 0x0000000204009986 */ /* 0x0001e6000c101124 */
[C---:B------:R-:W-:Y:S02]  /*19460*/  ISETP.LT.OR P0, PT, R0.reuse, 0x1, !P3 ;  /* 0x000000010000780c */ /* 0x040fe40005f01670 */
[C---:B------:R-:W-:Y:S01]  /*19470*/  ISETP.LT.OR P4, PT, R0.reuse, 0x2, !P3 ;  /* 0x000000020000780c */ /* 0x040fe20005f81670 */
[----:B0-----:R-:W3:Y:S01]  /*19480*/  LDL.LU R2, [R1+0x404] ;  /* 0x0004040001027983 */ /* 0x001ee20000300800 */
[----:B------:R-:W-:-:S03]  /*19490*/  ISETP.LT.OR P1, PT, R0, 0x9, !P2 ;  /* 0x000000090000780c */ /* 0x000fc60005721670 */
[----:B---3--:R-:W-:-:S05]  /*194a0*/  @!P5 IMAD R2, R2, R17, RZ ;  /* 0x000000110202d224 */ /* 0x008fca00078e02ff */
[----:B------:R0:W-:Y:S04]  /*194b0*/  @!P5 STG.E.U8 desc[UR36][R4.64+0x1], R2 ;  /* 0x000001020400d986 */ /* 0x0001e8000c101124 */
[----:B0-----:R-:W3:Y:S01]  /*194c0*/  LDL.LU R2, [R1+0x40c] ;  /* 0x00040c0001027983 */ /* 0x001ee20000300800 */
[----:B------:R-:W-:Y:S01]  /*194d0*/  @!P0 IMAD R3, R3, R17, RZ ;  /* 0x0000001103038224 */ /* 0x000fe200078e02ff */
[----:B------:R-:W-:-:S04]  /*194e0*/  ISETP.LT.OR P5, PT, R0, 0xa, !P2 ;  /* 0x0000000a0000780c */ /* 0x000fc800057a1670 */
[----:B------:R0:W-:Y:S04]  /*194f0*/  @!P0 STG.E.U8 desc[UR36][R10.64], R3 ;  /* 0x000000030a008986 */ /* 0x0001e8000c101124 */
[----:B0-----:R-:W4:Y:S01]  /*19500*/  LDL.LU R3, [R1+0x418] ;  /* 0x0004180001037983 */ /* 0x001f220000300800 */
[----:B---3--:R-:W-:-:S05]  /*19510*/  @!P4 IMAD R2, R2, R17, RZ ;  /* 0x000000110202c224 */ /* 0x008fca00078e02ff */
[----:B------:R0:W-:Y:S04]  /*19520*/  @!P4 STG.E.U8 desc[UR36][R10.64+0x1], R2 ;  /* 0x000001020a00c986 */ /* 0x0001e8000c101124 */
[----:B0-----:R-:W3:Y:S02]  /*19530*/  LDL.LU R2, [R1+0x410] ;  /* 0x0004100001027983 */ /* 0x001ee40000300800 */
[----:B---3--:R-:W-:-:S05]  /*19540*/  @!P1 IMAD R2, R2, R17, RZ ;  /* 0x0000001102029224 */ /* 0x008fca00078e02ff */
[----:B------:R0:W-:Y:S04]  /*19550*/  @!P1 STG.E.U8 desc[UR36][R4.64+0x8], R2 ;  /* 0x0000080204009986 */ /* 0x0001e8000c101124 */
[----:B0-----:R-:W3:Y:S01]  /*19560*/  LDL.LU R2, [R1+0x414] ;  /* 0x0004140001027983 */ /* 0x001ee20000300800 */
[C---:B------:R-:W-:Y:S02]  /*19570*/  ISETP.LT.OR P0, PT, R0.reuse, 0x9, !P3 ;  /* 0x000000090000780c */ /* 0x040fe40005f01670 */
[----:B------:R-:W-:Y:S01]  /*19580*/  ISETP.LT.OR P4, PT, R0, 0xa, !P3 ;  /* 0x0000000a0000780c */ /* 0x000fe20005f81670 */
[----:B---3--:R-:W-:-:S05]  /*19590*/  @!P5 IMAD R2, R2, R17, RZ ;  /* 0x000000110202d224 */ /* 0x008fca00078e02ff */
[----:B------:R0:W-:Y:S04]  /*195a0*/  @!P5 STG.E.U8 desc[UR36][R4.64+0x9], R2 ;  /* 0x000009020400d986 */ /* 0x0001e8000c101124 */
[----:B0-----:R-:W3:Y:S01]  /*195b0*/  LDL.LU R2, [R1+0x41c] ;  /* 0x00041c0001027983 */ /* 0x001ee20000300800 */
[----:B----4-:R-:W-:-:S05]  /*195c0*/  @!P0 IMAD R3, R3, R17, RZ ;  /* 0x0000001103038224 */ /* 0x010fca00078e02ff */
[----:B------:R0:W-:Y:S04]  /*195d0*/  @!P0 STG.E.U8 desc[UR36][R10.64+0x8], R3 ;  /* 0x000008030a008986 */ /* 0x0001e8000c101124 */
[----:B0-----:R-:W4:Y:S01]  /*195e0*/  LDL.LU R3, [R1+0x428] ;  /* 0x0004280001037983 */ /* 0x001f220000300800 */
[----:B---3--:R-:W-:-:S05]  /*195f0*/  @!P4 IMAD R2, R2, R17, RZ ;  /* 0x000000110202c224 */ /* 0x008fca00078e02ff */
[----:B------:R0:W-:Y:S04]  /*19600*/  @!P4 STG.E.U8 desc[UR36][R10.64+0x9], R2 ;  /* 0x000009020a00c986 */ /* 0x0001e8000c101124 */
[----:B0-----:R-:W3:Y:S01]  /*19610*/  LDL.LU R2, [R1+0x420] ;  /* 0x0004200001027983 */ /* 0x001ee20000300800 */
[C---:B------:R-:W-:Y:S02]  /*19620*/  ISETP.LT.OR P1, PT, R0.reuse, 0x11, !P2 ;  /* 0x000000110000780c */ /* 0x040fe40005721670 */
[----:B------:R-:W-:-:S11]  /*19630*/  ISETP.LT.OR P5, PT, R0, 0x12, !P2 ;  /* 0x000000120000780c */ /* 0x000fd600057a1670 */
        /* <DEDUP_REMOVED lines=111> */
[C---:B------:R-:W-:Y:S02]  /*19d30*/  ISETP.LT.OR P1, PT, R0.reuse, 0x49, !P2 ;  /* 0x000000490000780c */ /* 0x040fe40005721670 */
[C---:B------:R-:W-:Y:S02]  /*19d40*/  ISETP.LT.OR P4, PT, R0.reuse, 0x4a, !P3 ;  /* 0x0000004a0000780c */ /* 0x040fe40005f81670 */
[----:B------:R-:W-:-:S09]  /*19d50*/  ISETP.LT.OR P0, PT, R0, 0x49, !P3 ;  /* 0x000000490000780c */ /* 0x000fd20005f01670 */
[----:B----4-:R-:W-:-:S05]  /*19d60*/  @!P1 IMAD R3, R3, R17, RZ ;  /* 0x0000001103039224 */ /* 0x010fca00078e02ff */
[----:B------:R0:W-:Y:S01]  /*19d70*/  @!P1 STG.E.U8 desc[UR36][R4.64+0x48], R3 ;  /* 0x0000480304009986 */ /* 0x0001e2000c101124 */
[----:B------:R-:W-:Y:S01]  /*19d80*/  ISETP.LT.OR P1, PT, R0, 0x51, !P2 ;  /* 0x000000510000780c */ /* 0x000fe20005721670 */
[-C--:B0-----:R-:W-:Y:S02]  /*19d90*/  @!P0 IMAD R3, R235, R17.reuse, RZ ;  /* 0x00000011eb038224 */ /* 0x081fe400078e02ff */
[----:B---3--:R-:W-:-:S05]  /*19da0*/  @!P5 IMAD R2, R2, R17, RZ ;  /* 0x000000110202d224 */ /* 0x008fca00078e02ff */
[----:B------:R5:W-:Y:S01]  /*19db0*/  @!P5 STG.E.U8 desc[UR36][R4.64+0x49], R2 ;  /* 0x000049020400d986 */ /* 0x000be2000c101124 */
[----:B------:R-:W-:Y:S01]  /*19dc0*/  ISETP.LT.OR P5, PT, R0, 0x52, !P2 ;  /* 0x000000520000780c */ /* 0x000fe200057a1670 */
[----:B-----5:R-:W-:-:S05]  /*19dd0*/  @!P4 IMAD R2, R234, R17, RZ ;  /* 0x00000011ea02c224 */ /* 0x020fca00078e02ff */
[----:B------:R0:W-:Y:S01]  /*19de0*/  @!P4 STG.E.U8 desc[UR36][R10.64+0x49], R2 ;  /* 0x000049020a00c986 */ /* 0x0001e2000c101124 */
[----:B------:R-:W-:-:S03]  /*19df0*/  ISETP.LT.OR P4, PT, R0, 0x52, !P3 ;  /* 0x000000520000780c */ /* 0x000fc60005f81670 */
[----:B------:R1:W-:Y:S01]  /*19e00*/  @!P0 STG.E.U8 desc[UR36][R10.64+0x48], R3 ;  /* 0x000048030a008986 */ /* 0x0003e2000c101124 */
[----:B------:R-:W-:Y:S02]  /*19e10*/  ISETP.LT.OR P0, PT, R0, 0x51, !P3 ;  /* 0x000000510000780c */ /* 0x000fe40005f01670 */
[-C--:B0-----:R-:W-:Y:S02]  /*19e20*/  @!P5 IMAD R2, R232, R17.reuse, RZ ;  /* 0x00000011e802d224 */ /* 0x081fe400078e02ff */
[----:B-1----:R-:W-:-:S03]  /*19e30*/  @!P1 IMAD R3, R233, R17, RZ ;  /* 0x00000011e9039224 */ /* 0x002fc600078e02ff */
[----:B------:R0:W-:Y:S01]  /*19e40*/  @!P5 STG.E.U8 desc[UR36][R4.64+0x51], R2 ;  /* 0x000051020400d986 */ /* 0x0001e2000c101124 */
[----:B------:R-:W-:-:S03]  /*19e50*/  ISETP.LT.OR P5, PT, R0, 0x5a, !P2 ;  /* 0x0000005a0000780c */ /* 0x000fc600057a1670 */
[----:B------:R1:W-:Y:S01]  /*19e60*/  @!P1 STG.E.U8 desc[UR36][R4.64+0x50], R3 ;  /* 0x0000500304009986 */ /* 0x0003e2000c101124 */
[----:B------:R-:W-:Y:S01]  /*19e70*/  ISETP.LT.OR P1, PT, R0, 0x59, !P2 ;  /* 0x000000590000780c */ /* 0x000fe20005721670 */
[----:B0-----:R-:W-:-:S05]  /*19e80*/  @!P4 IMAD R2, R230, R17, RZ ;  /* 0x00000011e602c224 */ /* 0x001fca00078e02ff */
[----:B------:R0:W-:Y:S01]  /*19e90*/  @!P4 STG.E.U8 desc[UR36][R10.64+0x51], R2 ;  /* 0x000051020a00c986 */ /* 0x0001e2000c101124 */
[----:B------:R-:W-:Y:S01]  /*19ea0*/  ISETP.LT.OR P4, PT, R0, 0x5a, !P3 ;  /* 0x0000005a0000780c */ /* 0x000fe20005f81670 */
[----:B-1----:R-:W-:-:S05]  /*19eb0*/  @!P0 IMAD R3, R231, R17, RZ ;  /* 0x00000011e7038224 */ /* 0x002fca00078e02ff */
[----:B------:R1:W-:Y:S01]  /*19ec0*/  @!P0 STG.E.U8 desc[UR36][R10.64+0x50], R3 ;  /* 0x000050030a008986 */ /* 0x0003e2000c101124 */
[----:B0-----:R-:W-:Y:S01]  /*19ed0*/  @!P5 IMAD R2, R228, R17, RZ ;  /* 0x00000011e402d224 */ /* 0x001fe200078e02ff */
[----:B------:R-:W-:-:S04]  /*19ee0*/  ISETP.LT.OR P0, PT, R0, 0x59, !P3 ;  /* 0x000000590000780c */ /* 0x000fc80005f01670 */
        /* <DEDUP_REMOVED lines=217> */
[----:B-1----:R-:W-:Y:S01]  /*1ac80*/  @!P1 IMAD R3, R155, R17, RZ ;  /* 0x000000119b039224 */ /* 0x002fe200078e02ff */
[----:B------:R-:W-:-:S04]  /*1ac90*/  ISETP.LT.OR P5, PT, R0, 0xf2, !P2 ;  /* 0x000000f20000780c */ /* 0x000fc800057a1670 */
[----:B------:R0:W-:Y:S01]  /*1aca0*/  @!P1 STG.E.U8 desc[UR36][R4.64+0xe8], R3 ;  /* 0x0000e80304009986 */ /* 0x0001e2000c101124 */
[----:B--2---:R-:W-:Y:S01]  /*1acb0*/  @!P4 IMAD R2, R152, R17, RZ ;  /* 0x000000119802c224 */ /* 0x004fe200078e02ff */
[----:B------:R-:W-:-:S04]  /*1acc0*/  ISETP.LT.OR P1, PT, R0, 0xf1, !P2 ;  /* 0x000000f10000780c */ /* 0x000fc80005721670 */
[----:B------:R1:W-:Y:S01]  /*1acd0*/  @!P4 STG.E.U8 desc[UR36][R10.64+0xe9], R2 ;  /* 0x0000e9020a00c986 */ /* 0x0003e2000c101124 */
[----:B------:R-:W-:Y:S01]  /*1ace0*/  ISETP.LT.OR P4, PT, R0, 0xf1, !P3 ;  /* 0x000000f10000780c */ /* 0x000fe20005f81670 */
[----:B0-----:R-:W-:-:S05]  /*1acf0*/  @!P0 IMAD R3, R153, R17, RZ ;  /* 0x0000001199038224 */ /* 0x001fca00078e02ff */
[----:B------:R0:W-:Y:S01]  /*1ad00*/  @!P0 STG.E.U8 desc[UR36][R10.64+0xe8], R3 ;  /* 0x0000e8030a008986 */ /* 0x0001e2000c101124 */
[----:B-1----:R-:W-:-:S06]  /*1ad10*/  @!P5 IMAD R2, R22, R17, RZ ;  /* 0x000000111602d224 */ /* 0x002fcc00078e02ff */
[-C--:B------:R-:W-:Y:S02]  /*1ad20*/  @!P4 IMAD R12, R12, R17.reuse, RZ ;  /* 0x000000110c0cc224 */ /* 0x080fe400078e02ff */
[----:B0-----:R-:W-:Y:S01]  /*1ad30*/  @!P1 IMAD R3, R23, R17, RZ ;  /* 0x0000001117039224 */ /* 0x001fe200078e02ff */
[----:B------:R-:W-:Y:S04]  /*1ad40*/  @!P5 STG.E.U8 desc[UR36][R4.64+0xf1], R2 ;  /* 0x0000f1020400d986 */ /* 0x000fe8000c101124 */
[----:B------:R-:W-:Y:S04]  /*1ad50*/  @!P1 STG.E.U8 desc[UR36][R4.64+0xf0], R3 ;  /* 0x0000f00304009986 */ /* 0x000fe8000c101124 */
[----:B------:R0:W-:Y:S04]  /*1ad60*/  @!P4 STG.E.U8 desc[UR36][R10.64+0xf0], R12 ;  /* 0x0000f00c0a00c986 */ /* 0x0001e8000c101124 */
[----:B0-----:R-:W2:Y:S04]  /*1ad70*/  LDL.LU R12, [R1+0x298] ;  /* 0x00029800010c7983 */ /* 0x001ea80000300800 */
        /* <DEDUP_REMOVED lines=51> */
[----:B------:R-:W-:-:S03]  /*1b0b0*/  ISETP.LT.OR P0, PT, R0, 0xf2, !P3 ;  /* 0x000000f20000780c */ /* 0x000fc60005f01670 */
        /* <DEDUP_REMOVED lines=12> */
[----:B------:R-:W5:Y:S04]  /*1b180*/  LDL.LU R174, [R1+0x390] ;  /* 0x0003900001ae7983 */ /* 0x000f680000300800 */
[----:B------:R-:W5:Y:S04]  /*1b190*/  LDL.LU R173, [R1+0x394] ;  /* 0x0003940001ad7983 */ /* 0x000f680000300800 */
[----:B------:R-:W5:Y:S01]  /*1b1a0*/  LDL.LU R172, [R1+0x398] ;  /* 0x0003980001ac7983 */ /* 0x000f620000300800 */
[----:B------:R-:W-:-:S03]  /*1b1b0*/  @!P0 IMAD R2, R21, R17, RZ ;  /* 0x0000001115028224 */ /* 0x000fc600078e02ff */
[----:B------:R-:W5:Y:S01]  /*1b1c0*/  LDL.LU R171, [R1+0x39c] ;  /* 0x00039c0001ab7983 */ /* 0x000f620000300800 */
[----:B------:R-:W-:-:S03]  /*1b1d0*/  @!P1 IMAD R3, R20, R17, RZ ;  /* 0x0000001114039224 */ /* 0x000fc600078e02ff */
        /* <DEDUP_REMOVED lines=8> */
[----:B------:R0:W-:Y:S04]  /*1b260*/  @!P0 STG.E.U8 desc[UR36][R10.64+0xf1], R2 ;  /* 0x0000f1020a008986 */ /* 0x0001e8000c101124 */
[----:B------:R-:W5:Y:S04]  /*1b270*/  LDL.LU R162, [R1+0x3bc] ;  /* 0x0003bc0001a27983 */ /* 0x000f680000300800 */
[----:B------:R-:W-:Y:S01]  /*1b280*/  @!P1 STG.E.U8 desc[UR36][R4.64+0xf8], R3 ;  /* 0x0000f80304009986 */ /* 0x000fe2000c101124 */
[----:B------:R-:W-:-:S03]  /*1b290*/  ISETP.LT.OR P1, PT, R0, 0xfa, !P3 ;  /* 0x000000fa0000780c */ /* 0x000fc60005f21670 */
[----:B------:R-:W5:Y:S01]  /*1b2a0*/  LDL.LU R161, [R1+0x3c0] ;  /* 0x0003c00001a17983 */ /* 0x000f620000300800 */
[----:B0-----:R-:W-:-:S03]  /*1b2b0*/  @!P5 IMAD R2, R15, R17, RZ ;  /* 0x000000110f02d224 */ /* 0x001fc600078e02ff */
        /* <DEDUP_REMOVED lines=8> */
[----:B------:R0:W-:Y:S04]  /*1b340*/  @!P5 STG.E.U8 desc[UR36][R4.64+0xf9], R2 ;  /* 0x0000f9020400d986 */ /* 0x0001e8000c101124 */
[----:B------:R-:W5:Y:S04]  /*1b350*/  LDL.LU R23, [R1+0x3e4] ;  /* 0x0003e40001177983 */ /* 0x000f680000300800 */
[----:B------:R-:W5:Y:S01]  /*1b360*/  LDL.LU R22, [R1+0x3e8] ;  /* 0x0003e80001167983 */ /* 0x000f620000300800 */
[----:B0-----:R-:W-:-:S03]  /*1b370*/  @!P4 IMAD R2, R14, R17, RZ ;  /* 0x000000110e02c224 */ /* 0x001fc600078e02ff */
[----:B------:R-:W5:Y:S01]  /*1b380*/  LDL.LU R21, [R1+0x3ec] ;  /* 0x0003ec0001157983 */ /* 0x000f620000300800 */
[----:B------:R-:W-:-:S03]  /*1b390*/  @!P1 IMAD R3, R13, R17, RZ ;  /* 0x000000110d039224 */ /* 0x000fc600078e02ff */
[----:B------:R-:W5:Y:S04]  /*1b3a0*/  LDL.LU R20, [R1+0x3f0] ;  /* 0x0003f00001147983 */ /* 0x000f680000300800 */
[----:B------:R-:W5:Y:S04]  /*1b3b0*/  LDL.LU R15, [R1+0x3f4] ;  /* 0x0003f400010f7983 */ /* 0x000f680000300800 */
[----:B------:R-:W5:Y:S04]  /*1b3c0*/  LDL.LU R14, [R1+0x3f8] ;  /* 0x0003f800010e7983 */ /* 0x000f680000300800 */
[----:B------:R-:W5:Y:S04]  /*1b3d0*/  LDL.LU R13, [R1+0x3fc] ;  /* 0x0003fc00010d7983 */ /* 0x000f680000300800 */
[----:B------:R0:W-:Y:S04]  /*1b3e0*/  @!P4 STG.E.U8 desc[UR36][R10.64+0xf8], R2 ;  /* 0x0000f8020a00c986 */ /* 0x0001e8000c101124 */
[----:B0-----:R-:W2:Y:S01]  /*1b3f0*/  LDL.LU R2, [R1+0x200] ;  /* 0x0002000001027983 */ /* 0x001ea20000300800 */
[----:B------:R-:W-:-:S04]  /*1b400*/  ISETP.GE.AND P0, PT, R160, 0x81, PT ;  /* 0x00000081a000780c */ /* 0x000fc80003f06270 */
[----:B------:R-:W-:Y:S01]  /*1b410*/  ISETP.LT.OR P5, PT, R0, 0x1, !P0 ;  /* 0x000000010000780c */ /* 0x000fe200047a1670 */
[----:B------:R0:W-:Y:S01]  /*1b420*/  @!P1 STG.E.U8 desc[UR36][R10.64+0xf9], R3 ;  /* 0x0000f9030a009986 */ /* 0x0001e2000c101124 */
[----:B------:R-:W-:-:S03]  /*1b430*/  ISETP.GE.AND P1, PT, R160, 0x89, PT ;  /* 0x00000089a000780c */ /* 0x000fc60003f26270 */
[----:B0-----:R-:W3:Y:S04]  /*1b440*/  LDL.LU R3, [R1+0x294] ;  /* 0x0002940001037983 */ /* 0x001ee80000300800 */
[----:B------:R-:W4:Y:S04]  /*1b450*/  LDL.LU R160, [R1+0x290] ;  /* 0x0002900001a07983 */ /* 0x000f280000300800 */
[----:B--2---:R-:W-:-:S05]  /*1b460*/  @!P5 IMAD R2, R2, R17, RZ ;  /* 0x000000110202d224 */ /* 0x004fca00078e02ff */
[----:B------:R0:W-:Y:S04]  /*1b470*/  @!P5 STG.E.U8 desc[UR36][R6.64], R2 ;  /* 0x000000020600d986 */ /* 0x0001e8000c101124 */
[----:B0-----:R-:W2:Y:S01]  /*1b480*/  LDL.LU R2, [R1+0x204] ;  /* 0x0002040001027983 */ /* 0x001ea20000300800 */
[C---:B------:R-:W-:Y:S02]  /*1b490*/  ISETP.LT.OR P4, PT, R0.reuse, 0x2, !P0 ;  /* 0x000000020000780c */ /* 0x040fe40004781670 */
[----:B------:R-:W-:-:S11]  /*1b4a0*/  ISETP.LT.OR P5, PT, R0, 0x1, !P1 ;  /* 0x000000010000780c */ /* 0x000fd60004fa1670 */
[----:B--2---:R-:W-:-:S05]  /*1b4b0*/  @!P4 IMAD R2, R2, R17, RZ ;  /* 0x000000110202c224 */ /* 0x004fca00078e02ff */
[----:B------:R0:W-:Y:S04]  /*1b4c0*/  @!P4 STG.E.U8 desc[UR36][R6.64+0x1], R2 ;  /* 0x000001020600c986 */ /* 0x0001e8000c101124 */
[----:B0-----:R-:W2:Y:S01]  /*1b4d0*/  LDL.LU R2, [R1+0x208] ;  /* 0x0002080001027983 */ /* 0x001ea20000300800 */
[----:B------:R-:W-:Y:S01]  /*1b4e0*/  ISETP.LT.OR P4, PT, R0, 0x2, !P1 ;  /* 0x000000020000780c */ /* 0x000fe20004f81670 */
[----:B--2---:R-:W-:-:S05]  /*1b4f0*/  @!P5 IMAD R2, R2, R17, RZ ;  /* 0x000000110202d224 */ /* 0x004fca00078e02ff */
[----:B------:R0:W-:Y:S04]  /*1b500*/  @!P5 STG.E.U8 desc[UR36][R8.64], R2 ;  /* 0x000000020800d986 */ /* 0x0001e8000c101124 */
[----:B0-----:R-:W2:Y:S01]  /*1b510*/  LDL.LU R2, [R1+0x20c] ;  /* 0x00020c0001027983 */ /* 0x001ea20000300800 */
[----:B------:R-:W-:Y:S02]  /*1b520*/  ISETP.LT.OR P5, PT, R0, 0x9, !P0 ;  /* 0x000000090000780c */ /* 0x000fe400047a1670 */
        /* <DEDUP_REMOVED lines=129> */
[----:B------:R4:W-:Y:S01]  /*1bd40*/  @!P4 STG.E.U8 desc[UR36][R8.64+0x41], R2 ;  /* 0x000041020800c986 */ /* 0x0009e2000c101124 */
[----:B------:R-:W-:-:S05]  /*1bd50*/  ISETP.LT.OR P4, PT, R0, 0x4a, !P0 ;  /* 0x0000004a0000780c */ /* 0x000fca0004781670 */
[-C--:B----4-:R-:W-:Y:S02]  /*1bd60*/  @!P5 IMAD R2, R160, R17.reuse, RZ ;  /* 0x00000011a002d224 */ /* 0x090fe400078e02ff */
[----:B------:R-:W2:Y:S04]  /*1bd70*/  LDL.LU R160, [R1+0x90] ;  /* 0x0000900001a07983 */ /* 0x000ea80000300800 */
[----:B------:R3:W-:Y:S01]  /*1bd80*/  @!P5 STG.E.U8 desc[UR36][R6.64+0x48], R2 ;  /* 0x000048020600d986 */ /* 0x0007e2000c101124 */
[C---:B------:R-:W-:Y:S01]  /*1bd90*/  ISETP.LT.OR P5, PT, R0.reuse, 0x49, !P1 ;  /* 0x000000490000780c */ /* 0x040fe20004fa1670 */
[----:B---3--:R-:W-:Y:S02]  /*1bda0*/  @!P4 IMAD R2, R3, R17, RZ ;  /* 0x000000110302c224 */ /* 0x008fe400078e02ff */
[----:B------:R-:W3:Y:S04]  /*1bdb0*/  LDL.LU R3, [R1+0x94] ;  /* 0x0000940001037983 */ /* 0x000ee80000300800 */
[----:B------:R0:W-:Y:S01]  /*1bdc0*/  @!P4 STG.E.U8 desc[UR36][R6.64+0x49], R2 ;  /* 0x000049020600c986 */ /* 0x0001e2000c101124 */
[----:B------:R-:W-:-:S05]  /*1bdd0*/  ISETP.LT.OR P4, PT, R0, 0x4a, !P1 ;  /* 0x0000004a0000780c */ /* 0x000fca0004f81670 */
[----:B0-----:R-:W-:-:S05]  /*1bde0*/  @!P5 IMAD R2, R12, R17, RZ ;  /* 0x000000110c02d224 */ /* 0x001fca00078e02ff */
[----:B------:R0:W-:Y:S01]  /*1bdf0*/  @!P5 STG.E.U8 desc[UR36][R8.64+0x48], R2 ;  /* 0x000048020800d986 */ /* 0x0001e2000c101124 */
[----:B------:R-:W-:Y:S02]  /*1be00*/  ISETP.LT.OR P5, PT, R0, 0x51, !P0 ;  /* 0x000000510000780c */ /* 0x000fe400047a1670 */
[----:B0-----:R-:W-:-:S05]  /*1be10*/  @!P4 IMAD R2, R235, R17, RZ ;  /* 0x00000011eb02c224 */ /* 0x001fca00078e02ff */
[----:B------:R0:W-:Y:S01]  /*1be20*/  @!P4 STG.E.U8 desc[UR36][R8.64+0x49], R2 ;  /* 0x000049020800c986 */ /* 0x0001e2000c101124 */
[----:B------:R-:W-:-:S05]  /*1be30*/  ISETP.LT.OR P4, PT, R0, 0x52, !P0 ;  /* 0x000000520000780c */ /* 0x000fca0004781670 */
[----:B0-----:R-:W-:-:S05]  /*1be40*/  @!P5 IMAD R2, R234, R17, RZ ;  /* 0x00000011ea02d224 */ /* 0x001fca00078e02ff */
[----:B------:R5:W-:Y:S01]  /*1be50*/  @!P5 STG.E.U8 desc[UR36][R6.64+0x50], R2 ;  /* 0x000050020600d986 */ /* 0x000be2000c101124 */
[----:B------:R-:W-:Y:S02]  /*1be60*/  ISETP.LT.OR P5, PT, R0, 0x51, !P1 ;  /* 0x000000510000780c */ /* 0x000fe40004fa1670 */
[----:B-----5:R-:W-:-:S05]  /*1be70*/  @!P4 IMAD R2, R233, R17, RZ ;  /* 0x00000011e902c224 */ /* 0x020fca00078e02ff */
        /* <DEDUP_REMOVED lines=255> */
[----:B------:R0:W-:Y:S03]  /*1ce70*/  @!P5 STG.E.U8 desc[UR36][R8.64+0xf8], R2 ;  /* 0x0000f8020800d986 */ /* 0x0001e6000c101124 */
[----:B0-----:R-:W-:Y:S02]  /*1ce80*/  @!P4 IMAD R2, R13, R17, RZ ;  /* 0x000000110d02c224 */ /* 0x001fe400078e02ff */
        /* <DEDUP_REMOVED lines=91> */
[----:B0-----:R-:W2:Y:S01]  /*1d440*/  LDL.LU R2, [R1] ;  /* 0x0000000001027983 */ /* 0x001ea20000300800 */
[----:B------:R-:W-:-:S02]  /*1d450*/  ISETP.LT.OR P5, PT, R0, 0x101, !P2 ;  /* 0x000001010000780c */ /* 0x000fc400057a1670 */
        /* <DEDUP_REMOVED lines=142> */
[----:B------:R0:W-:Y:S01]  /*1dd40*/  @!P4 STG.E.U8 desc[UR36][R10.64+0x141], R2 ;  /* 0x000141020a00c986 */ /* 0x0001e2000c101124 */
[----:B------:R-:W-:-:S06]  /*1dd50*/  ISETP.LT.OR P4, PT, R0, 0x14a, !P2 ;  /* 0x0000014a0000780c */ /* 0x000fcc0005781670 */
[----:B0-----:R-:W-:-:S05]  /*1dd60*/  @!P5 IMAD R2, R160, R17, RZ ;  /* 0x00000011a002d224 */ /* 0x001fca00078e02ff */
[----:B------:R-:W-:Y:S01]  /*1dd70*/  @!P5 STG.E.U8 desc[UR36][R4.64+0x148], R2 ;  /* 0x000148020400d986 */ /* 0x000fe2000c101124 */
[----:B------:R-:W-:Y:S01]  /*1dd80*/  ISETP.LT.OR P5, PT, R0, 0x149, !P3 ;  /* 0x000001490000780c */ /* 0x000fe20005fa1670 */
[----:B---3--:R-:W-:-:S05]  /*1dd90*/  @!P4 IMAD R3, R3, R17, RZ ;  /* 0x000000110303c224 */ /* 0x008fca00078e02ff */
[----:B------:R0:W-:Y:S01]  /*1dda0*/  @!P4 STG.E.U8 desc[UR36][R4.64+0x149], R3 ;  /* 0x000149030400c986 */ /* 0x0001e2000c101124 */
[----:B------:R-:W-:-:S06]  /*1ddb0*/  ISETP.LT.OR P4, PT, R0, 0x14a, !P3 ;  /* 0x0000014a0000780c */ /* 0x000fcc0005f81670 */
[----:B----4-:R-:W-:-:S05]  /*1ddc0*/  @!P5 IMAD R13, R13, R17, RZ ;  /* 0x000000110d0dd224 */ /* 0x010fca00078e02ff */
[----:B------:R1:W-:Y:S01]  /*1ddd0*/  @!P5 STG.E.U8 desc[UR36][R10.64+0x148], R13 ;  /* 0x0001480d0a00d986 */ /* 0x0003e2000c101124 */
[----:B------:R-:W-:Y:S01]  /*1dde0*/  ISETP.LT.OR P5, PT, R0, 0x151, !P2 ;  /* 0x000001510000780c */ /* 0x000fe200057a1670 */
[----:B-----5:R-:W-:-:S05]  /*1ddf0*/  @!P4 IMAD R15, R15, R17, RZ ;  /* 0x000000110f0fc224 */ /* 0x020fca00078e02ff */
[----:B------:R2:W-:Y:S01]  /*1de00*/  @!P4 STG.E.U8 desc[UR36][R10.64+0x149], R15 ;  /* 0x0001490f0a00c986 */ /* 0x0005e2000c101124 */
[----:B------:R-:W-:-:S06]  /*1de10*/  ISETP.LT.OR P4, PT, R0, 0x152, !P2 ;  /* 0x000001520000780c */ /* 0x000fcc0005781670 */
[----:B------:R-:W-:-:S05]  /*1de20*/  @!P5 IMAD R21, R21, R17, RZ ;  /* 0x000000111515d224 */ /* 0x000fca00078e02ff */
[----:B------:R3:W-:Y:S01]  /*1de30*/  @!P5 STG.E.U8 desc[UR36][R4.64+0x150], R21 ;  /* 0x000150150400d986 */ /* 0x0007e2000c101124 */
[----:B------:R-:W-:Y:S01]  /*1de40*/  ISETP.LT.OR P5, PT, R0, 0x151, !P3 ;  /* 0x000001510000780c */ /* 0x000fe20005fa1670 */
[----:B0-----:R-:W-:-:S05]  /*1de50*/  @!P4 IMAD R3, R12, R17, RZ ;  /* 0x000000110c03c224 */ /* 0x001fca00078e02ff */
[----:B------:R0:W-:Y:S01]  /*1de60*/  @!P4 STG.E.U8 desc[UR36][R4.64+0x151], R3 ;  /* 0x000151030400c986 */ /* 0x0001e2000c101124 */
[----:B------:R-:W-:-:S06]  /*1de70*/  ISETP.LT.OR P4, PT, R0, 0x152, !P3 ;  /* 0x000001520000780c */ /* 0x000fcc0005f81670 */
[----:B-1----:R-:W-:-:S05]  /*1de80*/  @!P5 IMAD R13, R235, R17, RZ ;  /* 0x00000011eb0dd224 */ /* 0x002fca00078e02ff */
[----:B------:R1:W-:Y:S01]  /*1de90*/  @!P5 STG.E.U8 desc[UR36][R10.64+0x150], R13 ;  /* 0x0001500d0a00d986 */ /* 0x0003e2000c101124 */
[----:B------:R-:W-:Y:S01]  /*1dea0*/  ISETP.LT.OR P5, PT, R0, 0x159, !P2 ;  /* 0x000001590000780c */ /* 0x000fe200057a1670 */
[----:B--2---:R-:W-:-:S05]  /*1deb0*/  @!P4 IMAD R15, R234, R17, RZ ;  /* 0x00000011ea0fc224 */ /* 0x004fca00078e02ff */
[----:B------:R2:W-:Y:S01]  /*1dec0*/  @!P4 STG.E.U8 desc[UR36][R10.64+0x151], R15 ;  /* 0x0001510f0a00c986 */ /* 0x0005e2000c101124 */
[----:B------:R-:W-:-:S06]  /*1ded0*/  ISETP.LT.OR P4, PT, R0, 0x15a, !P2 ;  /* 0x0000015a0000780c */ /* 0x000fcc0005781670 */
[----:B---3--:R-:W-:-:S05]  /*1dee0*/  @!P5 IMAD R21, R233, R17, RZ ;  /* 0x00000011e915d224 */ /* 0x008fca00078e02ff */
        /* <DEDUP_REMOVED lines=235> */
[C---:B------:R-:W-:Y:S02]  /*1eda0*/  ISETP.LT.OR P5, PT, R0.reuse, 0x1f9, !P2 ;  /* 0x000001f90000780c */ /* 0x040fe400057a1670 */
[----:B------:R-:W-:Y:S01]  /*1edb0*/  ISETP.LT.OR P2, PT, R0, 0x1fa, !P2 ;  /* 0x000001fa0000780c */ /* 0x000fe20005741670 */
[----:B--2---:R-:W-:-:S05]  /*1edc0*/  @!P4 IMAD R15, R152, R17, RZ ;  /* 0x00000011980fc224 */ /* 0x004fca00078e02ff */
[----:B------:R2:W-:Y:S01]  /*1edd0*/  @!P4 STG.E.U8 desc[UR36][R10.64+0x1f1], R15 ;  /* 0x0001f10f0a00c986 */ /* 0x0005e2000c101124 */
[----:B------:R-:W-:-:S04]  /*1ede0*/  ISETP.LT.OR P4, PT, R0, 0x1f9, !P3 ;  /* 0x000001f90000780c */ /* 0x000fc80005f81670 */
[-C--:B---3--:R-:W-:Y:S02]  /*1edf0*/  @!P5 IMAD R21, R23, R17.reuse, RZ ;  /* 0x000000111715d224 */ /* 0x088fe400078e02ff */
[----:B------:R-:W-:Y:S01]  /*1ee00*/  @!P2 IMAD R23, R22, R17, RZ ;  /* 0x000000111617a224 */ /* 0x000fe200078e02ff */
[C---:B------:R-:W-:Y:S02]  /*1ee10*/  ISETP.LT.OR P3, PT, R0.reuse, 0x1fa, !P3 ;  /* 0x000001fa0000780c */ /* 0x040fe40005f61670 */
[----:B------:R-:W-:Y:S01]  /*1ee20*/  @!P5 STG.E.U8 desc[UR36][R4.64+0x1f8], R21 ;  /* 0x0001f8150400d986 */ /* 0x000fe2000c101124 */
[----:B------:R-:W-:-:S03]  /*1ee30*/  ISETP.LT.OR P5, PT, R0, 0x101, !P0 ;  /* 0x000001010000780c */ /* 0x000fc600047a1670 */
[----:B------:R-:W-:Y:S01]  /*1ee40*/  @!P2 STG.E.U8 desc[UR36][R4.64+0x1f9], R23 ;  /* 0x0001f9170400a986 */ /* 0x000fe2000c101124 */
[----:B------:R-:W-:Y:S01]  /*1ee50*/  ISETP.LT.OR P2, PT, R0, 0x102, !P0 ;  /* 0x000001020000780c */ /* 0x000fe20004741670 */
[----:B0-----:R-:W-:-:S05]  /*1ee60*/  @!P4 IMAD R3, R20, R17, RZ ;  /* 0x000000111403c224 */ /* 0x001fca00078e02ff */
[----:B-1----:R-:W-:-:S03]  /*1ee70*/  @!P3 IMAD R13, R14, R17, RZ ;  /* 0x000000110e0db224 */ /* 0x002fc600078e02ff */
[-C--:B--2---:R-:W-:Y:S01]  /*1ee80*/  @!P5 IMAD R15, R24, R17.reuse, RZ ;  /* 0x00000011180fd224 */ /* 0x084fe200078e02ff */
[----:B------:R0:W-:Y:S03]  /*1ee90*/  @!P4 STG.E.U8 desc[UR36][R10.64+0x1f8], R3 ;  /* 0x0001f8030a00c986 */ /* 0x0001e6000c101124 */
[----:B------:R-:W-:Y:S01]  /*1eea0*/  @!P2 IMAD R25, R25, R17, RZ ;  /* 0x000000111919a224 */ /* 0x000fe200078e02ff */
[----:B------:R-:W-:Y:S01]  /*1eeb0*/  @!P3 STG.E.U8 desc[UR36][R10.64+0x1f9], R13 ;  /* 0x0001f90d0a00b986 */ /* 0x000fe2000c101124 */
[C---:B------:R-:W-:Y:S02]  /*1eec0*/  ISETP.LT.OR P4, PT, R0.reuse, 0x101, !P1 ;  /* 0x000001010000780c */ /* 0x040fe40004f81670 */
[C---:B------:R-:W-:Y:S01]  /*1eed0*/  ISETP.LT.OR P3, PT, R0.reuse, 0x102, !P1 ;  /* 0x000001020000780c */ /* 0x040fe20004f61670 */
[----:B------:R-:W-:Y:S01]  /*1eee0*/  @!P5 STG.E.U8 desc[UR36][R6.64+0x100], R15 ;  /* 0x0001000f0600d986 */ /* 0x000fe2000c101124 */
[----:B------:R-:W-:-:S03]  /*1eef0*/  ISETP.LT.OR P5, PT, R0, 0x109, !P0 ;  /* 0x000001090000780c */ /* 0x000fc600047a1670 */
[----:B------:R-:W-:Y:S01]  /*1ef00*/  @!P2 STG.E.U8 desc[UR36][R6.64+0x101], R25 ;  /* 0x000101190600a986 */ /* 0x000fe2000c101124 */
[----:B------:R-:W-:-:S05]  /*1ef10*/  ISETP.LT.OR P2, PT, R0, 0x10a, !P0 ;  /* 0x0000010a0000780c */ /* 0x000fca0004741670 */
[-C--:B0-----:R-:W-:Y:S02]  /*1ef20*/  @!P4 IMAD R3, R26, R17.reuse, RZ ;  /* 0x000000111a03c224 */ /* 0x081fe400078e02ff */
[-C--:B------:R-:W-:Y:S02]  /*1ef30*/  @!P3 IMAD R27, R27, R17.reuse, RZ ;  /* 0x000000111b1bb224 */ /* 0x080fe400078e02ff */
[-C--:B------:R-:W-:Y:S01]  /*1ef40*/  @!P5 IMAD R5, R28, R17.reuse, RZ ;  /* 0x000000111c05d224 */ /* 0x080fe200078e02ff */
[----:B------:R0:W-:Y:S03]  /*1ef50*/  @!P4 STG.E.U8 desc[UR36][R8.64+0x100], R3 ;  /* 0x000100030800c986 */ /* 0x0001e6000c101124 */
[----:B------:R-:W-:Y:S01]  /*1ef60*/  @!P2 IMAD R29, R29, R17, RZ ;  /* 0x000000111d1da224 */ /* 0x000fe200078e02ff */
[----:B------:R-:W-:Y:S01]  /*1ef70*/  @!P3 STG.E.U8 desc[UR36][R8.64+0x101], R27 ;  /* 0x0001011b0800b986 */ /* 0x000fe2000c101124 */
[----:B------:R-:W-:-:S02]  /*1ef80*/  ISETP.LT.OR P4, PT, R0, 0x109, !P1 ;  /* 0x000001090000780c */ /* 0x000fc40004f81670 */
        /* <DEDUP_REMOVED lines=43> */
[----:B------:R-:W-:-:S04]  /*1f240*/  @!P5 IMAD R5, R44, R17, RZ ;  /* 0x000000112c05d224 */ /* 0x000fc800078e02ff */
[----:B------:R-:W-:Y:S01]  /*1f250*/  @!P2 IMAD R45, R45, R17, RZ ;  /* 0x000000112d2da224 */ /* 0x000fe200078e02ff */
[----:B------:R0:W-:Y:S01]  /*1f260*/  @!P4 STG.E.U8 desc[UR36][R8.64+0x120], R3 ;  /* 0x000120030800c986 */ /* 0x0001e2000c101124 */
[----:B------:R-:W-:-:S03]  /*1f270*/  ISETP.LT.OR P4, PT, R0, 0x129, !P1 ;  /* 0x000001290000780c */ /* 0x000fc60004f81670 */
[----:B------:R-:W-:Y:S01]  /*1f280*/  @!P3 STG.E.U8 desc[UR36][R8.64+0x121], R43 ;  /* 0x0001212b0800b986 */ /* 0x000fe2000c101124 */
[----:B------:R-:W-:-:S03]  /*1f290*/  ISETP.LT.OR P3, PT, R0, 0x12a, !P1 ;  /* 0x0000012a0000780c */ /* 0x000fc60004f61670 */
[----:B------:R-:W-:Y:S01]  /*1f2a0*/  @!P2 STG.E.U8 desc[UR36][R6.64+0x129], R45 ;  /* 0x0001292d0600a986 */ /* 0x000fe2000c101124 */
[----:B------:R-:W-:-:S03]  /*1f2b0*/  ISETP.LT.OR P2, PT, R0, 0x132, !P0 ;  /* 0x000001320000780c */ /* 0x000fc60004741670 */
[----:B------:R-:W-:Y:S01]  /*1f2c0*/  @!P5 STG.E.U8 desc[UR36][R6.64+0x128], R5 ;  /* 0x000128050600d986 */ /* 0x000fe2000c101124 */
[----:B------:R-:W-:Y:S01]  /*1f2d0*/  ISETP.LT.OR P5, PT, R0, 0x131, !P0 ;  /* 0x000001310000780c */ /* 0x000fe200047a1670 */
[----:B0-----:R-:W-:-:S04]  /*1f2e0*/  @!P4 IMAD R3, R46, R17, RZ ;  /* 0x000000112e03c224 */ /* 0x001fc800078e02ff */
[----:B------:R-:W-:-:S04]  /*1f2f0*/  @!P3 IMAD R47, R47, R17, RZ ;  /* 0x000000112f2fb224 */ /* 0x000fc800078e02ff */
[-C--:B------:R-:W-:Y:S01]  /*1f300*/  @!P2 IMAD R49, R49, R17.reuse, RZ ;  /* 0x000000113131a224 */ /* 0x080fe200078e02ff */
        /* <DEDUP_REMOVED lines=259> */
[----:B------:R1:W-:Y:S01]  /*20340*/  @!P5 STG.E.U8 desc[UR36][R6.64+0x1d8], R5 ;  /* 0x0001d8050600d986 */ /* 0x0003e2000c101124 */
        /* <DEDUP_REMOVED lines=13> */
[-C--:B-1----:R-:W-:Y:S02]  /*20420*/  @!P4 IMAD R5, R138, R17.reuse, RZ ;  /* 0x000000118a05c224 */ /* 0x082fe400078e02ff */
[-C--:B------:R-:W-:Y:S02]  /*20430*/  @!P3 IMAD R139, R139, R17.reuse, RZ ;  /* 0x000000118b8bb224 */ /* 0x080fe400078e02ff */
[-C--:B------:R-:W-:Y:S01]  /*20440*/  @!P2 IMAD R141, R141, R17.reuse, RZ ;  /* 0x000000118d8da224 */ /* 0x080fe200078e02ff */
[----:B------:R1:W-:Y:S03]  /*20450*/  @!P4 STG.E.U8 desc[UR36][R8.64+0x1e0], R5 ;  /* 0x0001e0050800c986 */ /* 0x0003e6000c101124 */
[----:B0-----:R-:W-:Y:S01]  /*20460*/  @!P5 IMAD R3, R140, R17, RZ ;  /* 0x000000118c03d224 */ /* 0x001fe200078e02ff */
[----:B------:R-:W-:Y:S01]  /*20470*/  @!P3 STG.E.U8 desc[UR36][R8.64+0x1e1], R139 ;  /* 0x0001e18b0800b986 */ /* 0x000fe2000c101124 */
[----:B------:R-:W-:-:S02]  /*20480*/  ISETP.LT.OR P3, PT, R0, 0x1e9, !P1 ;  /* 0x000001e90000780c */ /* 0x000fc40004f61670 */
[C---:B------:R-:W-:Y:S01]  /*20490*/  ISETP.LT.OR P4, PT, R0.reuse, 0x1ea, !P1 ;  /* 0x000001ea0000780c */ /* 0x040fe20004f81670 */
[----:B------:R-:W-:Y:S01]  /*204a0*/  @!P2 STG.E.U8 desc[UR36][R6.64+0x1e9], R141 ;  /* 0x0001e98d0600a986 */ /* 0x000fe2000c101124 */
[----:B------:R-:W-:-:S03]  /*204b0*/  ISETP.LT.OR P2, PT, R0, 0x1f2, !P0 ;  /* 0x000001f20000780c */ /* 0x000fc60004741670 */
[----:B------:R0:W-:Y:S01]  /*204c0*/  @!P5 STG.E.U8 desc[UR36][R6.64+0x1e8], R3 ;  /* 0x0001e8030600d986 */ /* 0x0001e2000c101124 */
[----:B------:R-:W-:-:S05]  /*204d0*/  ISETP.LT.OR P5, PT, R0, 0x1f1, !P0 ;  /* 0x000001f10000780c */ /* 0x000fca00047a1670 */
[-C--:B--2---:R-:W-:Y:S02]  /*204e0*/  @!P3 IMAD R11, R142, R17.reuse, RZ ;  /* 0x000000118e0bb224 */ /* 0x084fe400078e02ff */
[-C--:B------:R-:W-:Y:S02]  /*204f0*/  @!P4 IMAD R143, R143, R17.reuse, RZ ;  /* 0x000000118f8fc224 */ /* 0x080fe400078e02ff */
[-C--:B------:R-:W-:Y:S01]  /*20500*/  @!P2 IMAD R145, R145, R17.reuse, RZ ;  /* 0x000000119191a224 */ /* 0x080fe200078e02ff */
[----:B------:R2:W-:Y:S03]  /*20510*/  @!P3 STG.E.U8 desc[UR36][R8.64+0x1e8], R11 ;  /* 0x0001e80b0800b986 */ /* 0x0005e6000c101124 */
[----:B-1----:R-:W-:Y:S01]  /*20520*/  @!P5 IMAD R5, R144, R17, RZ ;  /* 0x000000119005d224 */ /* 0x002fe200078e02ff */
[----:B------:R-:W-:Y:S01]  /*20530*/  @!P4 STG.E.U8 desc[UR36][R8.64+0x1e9], R143 ;  /* 0x0001e98f0800c986 */ /* 0x000fe2000c101124 */
[----:B------:R-:W-:-:S02]  /*20540*/  ISETP.LT.OR P3, PT, R0, 0x1fa, !P0 ;  /* 0x000001fa0000780c */ /* 0x000fc40004761670 */
[C---:B------:R-:W-:Y:S01]  /*20550*/  ISETP.LT.OR P4, PT, R0.reuse, 0x1f2, !P1 ;  /* 0x000001f20000780c */ /* 0x040fe20004f81670 */
[----:B------:R-:W-:Y:S01]  /*20560*/  @!P2 STG.E.U8 desc[UR36][R6.64+0x1f1], R145 ;  /* 0x0001f1910600a986 */ /* 0x000fe2000c101124 */
[C---:B------:R-:W-:Y:S02]  /*20570*/  ISETP.LT.OR P2, PT, R0.reuse, 0x1f1, !P1 ;  /* 0x000001f10000780c */ /* 0x040fe40004f41670 */
[C---:B------:R-:W-:Y:S01]  /*20580*/  ISETP.LT.OR P0, PT, R0.reuse, 0x1f9, !P0 ;  /* 0x000001f90000780c */ /* 0x040fe20004701670 */
[----:B------:R1:W-:Y:S01]  /*20590*/  @!P5 STG.E.U8 desc[UR36][R6.64+0x1f0], R5 ;  /* 0x0001f0050600d986 */ /* 0x0003e2000c101124 */
[C---:B------:R-:W-:Y:S02]  /*205a0*/  ISETP.LT.OR P5, PT, R0.reuse, 0x1fa, !P1 ;  /* 0x000001fa0000780c */ /* 0x040fe40004fa1670 */
[----:B------:R-:W-:-:S03]  /*205b0*/  ISETP.LT.OR P1, PT, R0, 0x1f9, !P1 ;  /* 0x000001f90000780c */ /* 0x000fc60004f21670 */
[-C--:B------:R-:W-:Y:S02]  /*205c0*/  @!P3 IMAD R149, R149, R17.reuse, RZ ;  /* 0x000000119595b224 */ /* 0x080fe400078e02ff */
[-C--:B------:R-:W-:Y:S02]  /*205d0*/  @!P4 IMAD R147, R147, R17.reuse, RZ ;  /* 0x000000119393c224 */ /* 0x080fe400078e02ff */
[-C--:B0-----:R-:W-:Y:S02]  /*205e0*/  @!P2 IMAD R3, R146, R17.reuse, RZ ;  /* 0x000000119203a224 */ /* 0x081fe400078e02ff */
[-C--:B--2---:R-:W-:Y:S02]  /*205f0*/  @!P0 IMAD R11, R148, R17.reuse, RZ ;  /* 0x00000011940b8224 */ /* 0x084fe400078e02ff */
[-C--:B------:R-:W-:Y:S02]  /*20600*/  @!P5 IMAD R151, R151, R17.reuse, RZ ;  /* 0x000000119797d224 */ /* 0x080fe400078e02ff */
[----:B-1----:R-:W-:Y:S01]  /*20610*/  @!P1 IMAD R5, R150, R17, RZ ;  /* 0x0000001196059224 */ /* 0x002fe200078e02ff */
[----:B------:R0:W-:Y:S04]  /*20620*/  @!P2 STG.E.U8 desc[UR36][R8.64+0x1f0], R3 ;  /* 0x0001f0030800a986 */ /* 0x0001e8000c101124 */
[----:B------:R0:W-:Y:S04]  /*20630*/  @!P4 STG.E.U8 desc[UR36][R8.64+0x1f1], R147 ;  /* 0x0001f1930800c986 */ /* 0x0001e8000c101124 */
[----:B------:R0:W-:Y:S04]  /*20640*/  @!P0 STG.E.U8 desc[UR36][R6.64+0x1f8], R11 ;  /* 0x0001f80b06008986 */ /* 0x0001e8000c101124 */
[----:B------:R0:W-:Y:S04]  /*20650*/  @!P3 STG.E.U8 desc[UR36][R6.64+0x1f9], R149 ;  /* 0x0001f9950600b986 */ /* 0x0001e8000c101124 */
[----:B------:R0:W-:Y:S04]  /*20660*/  @!P5 STG.E.U8 desc[UR36][R8.64+0x1f9], R151 ;  /* 0x0001f9970800d986 */ /* 0x0001e8000c101124 */
[----:B------:R0:W-:Y:S02]  /*20670*/  @!P1 STG.E.U8 desc[UR36][R8.64+0x1f8], R5 ;  /* 0x0001f80508009986 */ /* 0x0001e4000c101124 */
.L_x_1055:
[----:B------:R-:W-:Y:S05]  /*20680*/  BSYNC B0 ;  /* 0x0000000000007941 */ /* 0x000fea0003800000 */
.L_x_29:
[----:B0-2---:R-:W2:Y:S04]  /*20690*/  LDL.LU R3, [R1+0x600] ;  /* 0x0006000001037983 */ /* 0x005ea80000300800 */
[----:B------:R-:W2:Y:S01]  /*206a0*/  LDL.LU R2, [R1+0x604] ;  /* 0x0006040001027983 */ /* 0x000ea20000300800 */
[----:B------:R-:W-:Y:S01]  /*206b0*/  ULDC UR4, c[0x0][0xc] ;  /* 0x0000030000047ab9 */ /* 0x000fe20000000800 */
[----:B------:R-:W-:Y:S01]  /*206c0*/  ULDC UR5, c[0x0][0x10] ;  /* 0x0000040000057ab9 */ /* 0x000fe20000000800 */
[----:B------:R-:W2:Y:S01]  /*206d0*/  LDC R5, c[0x0][0x14] ;  /* 0x00000500ff057b82 */ /* 0x000ea20000000800 */
[----:B------:R-:W-:Y:S01]  /*206e0*/  UIMAD.WIDE.U32 UR4, UR4, UR5, URZ ;  /* 0x00000005040472a5 */ /* 0x000fe2000f8e003f */
[----:B------:R-:W-:Y:S01]  /*206f0*/  PRMT R0, RZ, 0x7610, R0 ;  /* 0x00007610ff007816 */ /* 0x000fe20000000000 */
[----:B------:R-:W-:-:S02]  /*20700*/  IMAD.MOV.U32 R152, RZ, RZ, -0x1 ;  /* 0xffffffffff987424 */ /* 0x000fc400078e00ff */
[----:B------:R-:W-:Y:S02]  /*20710*/  IMAD.MOV.U32 R22, RZ, RZ, -0x1 ;  /* 0xffffffffff167424 */ /* 0x000fe400078e00ff */
[----:B--2---:R-:W-:-:S04]  /*20720*/  IMAD.WIDE.U32 R2, R5, UR4, R2 ;  /* 0x0000000405027c25 */ /* 0x004fc8000f8e0002 */
[----:B------:R-:W-:Y:S01]  /*20730*/  IMAD R5, R5, UR5, RZ ;  /* 0x0000000505057c24 */ /* 0x000fe2000f8e02ff */
[----:B------:R-:W-:Y:S01]  /*20740*/  ULDC.64 UR4, c[0x0][0x650] ;  /* 0x0001940000047ab9 */ /* 0x000fe20000000a00 */
[----:B------:R-:W-:Y:S01]  /*20750*/  IMAD.MOV.U32 R23, RZ, RZ, R2 ;  /* 0x000000ffff177224 */ /* 0x000fe200078e0002 */
[----:B------:R-:W-:Y:S01]  /*20760*/  ISETP.GE.U32.AND P0, PT, R2, UR4, PT ;  /* 0x0000000402007c0c */ /* 0x000fe2000bf06070 */
[----:B---3--:R-:W-:-:S05]  /*20770*/  IMAD.IADD R25, R3, 0x1, R5 ;  /* 0x0000000103197824 */ /* 0x008fca00078e0205 */
[----:B------:R0:W-:Y:S01]  /*20780*/  STL [R1+0x600], R25 ;  /* 0x0006001901007387 */ /* 0x0001e20000100800 */
[----:B------:R-:W-:-:S03]  /*20790*/  ISETP.GE.U32.AND.EX P0, PT, R25, UR5, PT, P0 ;  /* 0x0000000519007c0c */ /* 0x000fc6000bf06100 */
[----:B------:R0:W-:Y:S10]  /*207a0*/  STL [R1+0x604], R23 ;  /* 0x0006041701007387 */ /* 0x0001f40000100800 */
[----:B0-----:R-:W-:Y:S05]  /*207b0*/  @P0 BRA `(.L_x_1056) ;  /* 0x0000000400700947 */ /* 0x001fea0003800000 */
[----:B------:R-:W0:Y:S01]  /*207c0*/  S2R R14, SR_CTAID.X ;  /* 0x00000000000e7919 */ /* 0x000e220000002500 */
[----:B----4-:R-:W2:Y:S01]  /*207d0*/  LDC.64 R8, c[0x0][0x628] ;  /* 0x00018a00ff087b82 */ /* 0x010ea20000000a00 */
[----:B------:R-:W-:Y:S01]  /*207e0*/  ULDC UR4, c[0x0][0x150] ;  /* 0x0000540000047ab9 */ /* 0x000fe20000000800 */
[----:B------:R-:W-:Y:S01]  /*207f0*/  IMAD.MOV.U32 R6, RZ, RZ, R23 ;  /* 0x000000ffff067224 */ /* 0x000fe200078e0017 */
[----:B------:R-:W3:Y:S01]  /*20800*/  S2R R20, SR_CTAID.Y ;  /* 0x0000000000147919 */ /* 0x000ee20000002600 */
[----:B------:R-:W-:-:S04]  /*20810*/  IMAD.MOV.U32 R7, RZ, RZ, R25 ;  /* 0x000000ffff077224 */ /* 0x000fc800078e0019 */
[----:B------:R-:W4:Y:S08]  /*20820*/  LDC R21, c[0x0][0x144] ;  /* 0x00005100ff157b82 */ /* 0x000f300000000800 */
[----:B-1----:R-:W1:Y:S08]  /*20830*/  LDC R10, c[0x0][0x630] ;  /* 0x00018c00ff0a7b82 */ /* 0x002e700000000800 */
[----:B------:R-:W1:Y:S01]  /*20840*/  LDC.64 R12, c[0x0][0x620] ;  /* 0x00018800ff0c7b82 */ /* 0x000e620000000a00 */
[----:B--2---:R-:W-:-:S04]  /*20850*/  ISETP.NE.U32.AND P0, PT, R8, RZ, PT ;  /* 0x000000ff0800720c */ /* 0x004fc80003f05070 */
[----:B------:R-:W-:Y:S02]  /*20860*/  ISETP.NE.AND.EX P0, PT, R9, RZ, PT, P0 ;  /* 0x000000ff0900720c */ /* 0x000fe40003f05300 */
[----:B0-----:R-:W-:-:S05]  /*20870*/  I2FP.F32.U32 R0, R14 ;  /* 0x0000000e00007245 */ /* 0x001fca0000201000 */
[----:B------:R-:W-:-:S04]  /*20880*/  FMUL R0, R0, UR4 ;  /* 0x0000000400007c20 */ /* 0x000fc80008400000 */
[----:B------:R0:W2:Y:S02]  /*20890*/  F2I.U32.TRUNC.NTZ R15, R0 ;  /* 0x00000000000f7305 */ /* 0x0000a4000020f000 */
[----:B---34-:R-:W-:Y:S05]  /*208a0*/  @!P0 BRA `(.L_x_1057) ;  /* 0x0000000000288947 */ /* 0x018fea0003800000 */
[----:B0-----:R-:W0:Y:S02]  /*208b0*/  LDC R0, c[0x0][0x634] ;  /* 0x00018d00ff007b82 */ /* 0x001e240000000800 */
        /* <DEDUP_REMOVED lines=9> */
.L_x_1057:
[-CC-:B-1----:R-:W-:Y:S01]  /*20950*/  SHF.R.U64 R22, R6, R10.reuse, R7.reuse ;  /* 0x0000000a06167219 */ /* 0x182fe20000001207 */
[----:B------:R-:W1:Y:S01]  /*20960*/  LDC.64 R26, c[0x0][0x640] ;  /* 0x00019000ff1a7b82 */ /* 0x000e620000000a00 */
[----:B0-----:R-:W-:Y:S01]  /*20970*/  SHF.R.U32.HI R0, RZ, R10, R7 ;  /* 0x0000000aff007219 */ /* 0x001fe20000011607 */
[----:B------:R-:W-:Y:S01]  /*20980*/  IMAD.MOV.U32 R2, RZ, RZ, R23 ;  /* 0x000000ffff027224 */ /* 0x000fe200078e0017 */
[----:B------:R-:W-:Y:S01]  /*20990*/  IADD3 R5, P0, RZ, -R22, RZ ;  /* 0x80000016ff057210 */ /* 0x000fe20007f1e0ff */
[----:B--2---:R-:W-:Y:S01]  /*209a0*/  IMAD.MOV R15, RZ, RZ, -R15 ;  /* 0x000000ffff0f7224 */ /* 0x004fe200078e0a0f */
[----:B------:R-:W-:Y:S01]  /*209b0*/  ULDC UR4, c[0x0][0x154] ;  /* 0x0000550000047ab9 */ /* 0x000fe20000000800 */
[----:B------:R-:W-:Y:S02]  /*209c0*/  IMAD.MOV.U32 R7, RZ, RZ, 0x1 ;  /* 0x00000001ff077424 */ /* 0x000fe400078e00ff */
[----:B------:R-:W0:Y:S01]  /*209d0*/  LDC R4, c[0x0][0x618] ;  /* 0x00018600ff047b82 */ /* 0x000e220000000800 */
[----:B------:R-:W-:-:S02]  /*209e0*/  IMAD.X R3, RZ, RZ, ~R0, P0 ;  /* 0x000000ffff037224 */ /* 0x000fc400000e0e00 */
[----:B------:R-:W-:Y:S02]  /*209f0*/  IMAD R15, R21, R15, R14 ;  /* 0x0000000f150f7224 */ /* 0x000fe400078e020e */
[-C--:B------:R-:W-:Y:S02]  /*20a00*/  IMAD R0, R3, R12.reuse, RZ ;  /* 0x0000000c03007224 */ /* 0x080fe400078e02ff */
[----:B------:R-:W-:Y:S01]  /*20a10*/  IMAD.MOV.U32 R3, RZ, RZ, R25 ;  /* 0x000000ffff037224 */ /* 0x000fe200078e0019 */
[----:B------:R-:W2:Y:S01]  /*20a20*/  LDC R6, c[0x0][0x608] ;  /* 0x00018200ff067b82 */ /* 0x000ea20000000800 */
[----:B------:R-:W-:-:S04]  /*20a30*/  IMAD.WIDE.U32 R2, R5, R12, R2 ;  /* 0x0000000c05027225 */ /* 0x000fc800078e0002 */
[----:B------:R-:W-:-:S03]  /*20a40*/  IMAD R5, R5, R13, R0 ;  /* 0x0000000d05057224 */ /* 0x000fc600078e0200 */
[----:B------:R-:W3:Y:S01]  /*20a50*/  LDC R24, c[0x0][0x658] ;  /* 0x00019600ff187b82 */ /* 0x000ee20000000800 */
[----:B------:R-:W-:Y:S01]  /*20a60*/  I2FP.F32.U32 R0, R20 ;  /* 0x0000001400007245 */ /* 0x000fe20000201000 */
[----:B------:R-:W-:Y:S01]  /*20a70*/  IMAD.IADD R3, R3, 0x1, R5 ;  /* 0x0000000103037824 */ /* 0x000fe200078e0205 */
[----:B-1----:R-:W-:Y:S01]  /*20a80*/  ISETP.NE.U32.AND P0, PT, R26, RZ, PT ;  /* 0x000000ff1a00720c */ /* 0x002fe20003f05070 */
[----:B------:R-:W-:Y:S02]  /*20a90*/  IMAD.MOV.U32 R5, RZ, RZ, -0x1 ;  /* 0xffffffffff057424 */ /* 0x000fe400078e00ff */
[----:B------:R-:W-:Y:S02]  /*20aa0*/  FMUL R0, R0, UR4 ;  /* 0x0000000400007c20 */ /* 0x000fe40008400000 */
[----:B------:R-:W1:Y:S01]  /*20ab0*/  LDC R13, c[0x0][0x148] ;  /* 0x00005200ff0d7b82 */ /* 0x000e620000000800 */
[----:B0-----:R-:W-:Y:S01]  /*20ac0*/  SHF.R.U64 R10, R2, R4, R3 ;  /* 0x00000004020a7219 */ /* 0x001fe20000001203 */
[----:B------:R0:W4:Y:S01]  /*20ad0*/  F2I.U32.TRUNC.NTZ R12, R0 ;  /* 0x00000000000c7305 */ /* 0x000122000020f000 */
[----:B------:R-:W-:-:S02]  /*20ae0*/  ISETP.NE.AND.EX P0, PT, R27, RZ, PT, P0 ;  /* 0x000000ff1b00720c */ /* 0x000fc40003f05300 */
[----:B------:R-:W-:-:S03]  /*20af0*/  SHF.R.U32.HI R3, RZ, R4, R3 ;  /* 0x00000004ff037219 */ /* 0x000fc60000011603 */
[----:B------:R-:W0:Y:S01]  /*20b00*/  LDC R14, c[0x0][0x600] ;  /* 0x00018000ff0e7b82 */ /* 0x000e220000000800 */
[-CC-:B--2---:R-:W-:Y:S02]  /*20b10*/  SHF.R.U64 R8, R10, R6.reuse, R3.reuse ;  /* 0x000000060a087219 */ /* 0x184fe40000001203 */
[----:B------:R-:W-:-:S05]  /*20b20*/  SHF.R.U32.HI R3, RZ, R6, R3 ;  /* 0x00000006ff037219 */ /* 0x000fca0000011603 */
[----:B------:R-:W2:Y:S01]  /*20b30*/  LDC R23, c[0x0][0x648] ;  /* 0x00019200ff177b82 */ /* 0x000ea20000000800 */
[-CC-:B---3--:R-:W-:Y:S02]  /*20b40*/  SHF.R.U64 R11, R8, R24.reuse, R3.reuse ;  /* 0x00000018080b7219 */ /* 0x188fe40000001203 */
[-C--:B------:R-:W-:Y:S02]  /*20b50*/  SHF.L.U32 R5, R5, R24.reuse, RZ ;  /* 0x0000001805057219 */ /* 0x080fe400000006ff */
[-C--:B------:R-:W-:Y:S01]  /*20b60*/  SHF.R.U32.HI R3, RZ, R24.reuse, R3 ;  /* 0x00000018ff037219 */ /* 0x080fe20000011603 */
[----:B------:R-:W-:Y:S01]  /*20b70*/  IMAD.MOV.U32 R2, RZ, RZ, R11 ;  /* 0x000000ffff027224 */ /* 0x000fe200078e000b */
[----:B------:R-:W-:Y:S01]  /*20b80*/  SHF.L.U32 R166, R7, R24, RZ ;  /* 0x0000001807a67219 */ /* 0x000fe200000006ff */
[----:B------:R-:W3:Y:S01]  /*20b90*/  LDC R25, c[0x0][0x638] ;  /* 0x00018e00ff197b82 */ /* 0x000ee20000000800 */
[----:B------:R-:W-:-:S07]  /*20ba0*/  LOP3.LUT R21, RZ, R5, RZ, 0x33, !PT ;  /* 0x00000005ff157212 */ /* 0x000fce00078e33ff */
[----:B------:R-:W0:Y:S01]  /*20bb0*/  LDC R28, c[0x0][0x610] ;  /* 0x00018400ff1c7b82 */ /* 0x000e220000000800 */
[----:B----4-:R-:W-:Y:S05]  /*20bc0*/  @!P0 BRA `(.L_x_1058) ;  /* 0x0000000000288947 */ /* 0x010fea0003800000 */
        /* <DEDUP_REMOVED lines=10> */
.L_x_1058:
[----:B------:R-:W4:Y:S01]  /*20c70*/  LDC R4, c[0x0][0x65c] ;  /* 0x00019700ff047b82 */ /* 0x000f220000000800 */
[----:B0-2---:R-:W-:Y:S01]  /*20c80*/  SHF.R.U64 R0, R2, R23, R3 ;  /* 0x0000001702007219 */ /* 0x005fe20000001203 */
[----:B------:R-:W-:Y:S01]  /*20c90*/  VIADD R5, R14, 0xffffffff ;  /* 0xffffffff0e057836 */ /* 0x000fe20000000000 */
[----:B------:R-:W-:Y:S01]  /*20ca0*/  LOP3.LUT R3, R8, R21, RZ, 0xc0, !PT ;  /* 0x0000001508037212 */ /* 0x000fe200078ec0ff */
[----:B------:R-:W-:Y:S02]  /*20cb0*/  IMAD.MOV R12, RZ, RZ, -R12 ;  /* 0x000000ffff0c7224 */ /* 0x000fe400078e0a0c */
[----:B------:R-:W-:Y:S02]  /*20cc0*/  IMAD.MOV R2, RZ, RZ, -R0 ;  /* 0x000000ffff027224 */ /* 0x000fe400078e0a00 */
[----:B------:R-:W-:Y:S01]  /*20cd0*/  IMAD R166, R166, R0, R3 ;  /* 0x00000000a6a67224 */ /* 0x000fe200078e0203 */
[----:B------:R-:W-:Y:S01]  /*20ce0*/  LOP3.LUT R3, R10, R5, RZ, 0xc0, !PT ;  /* 0x000000050a037212 */ /* 0x000fe200078ec0ff */
[----:B---3--:R-:W-:-:S02]  /*20cf0*/  IMAD R0, R2, R25, R11 ;  /* 0x0000001902007224 */ /* 0x008fc400078e020b */
[----:B------:R-:W-:Y:S02]  /*20d00*/  IMAD.MOV.U32 R2, RZ, RZ, 0x1 ;  /* 0x00000001ff027424 */ /* 0x000fe400078e00ff */
[----:B------:R-:W-:-:S03]  /*20d10*/  IMAD R3, R0, R14, R3 ;  /* 0x0000000e00037224 */ /* 0x000fc600078e0203 */
[----:B------:R-:W-:Y:S02]  /*20d20*/  PRMT R0, R2, 0x7610, R0 ;  /* 0x0000761002007816 */ /* 0x000fe40000000000 */
[----:B----4-:R-:W-:-:S13]  /*20d30*/  ISETP.NE.AND P0, PT, R4, 0x1, PT ;  /* 0x000000010400780c */ /* 0x010fda0003f05270 */
[----:B-1----:R-:W-:-:S04]  /*20d40*/  @P0 IMAD R15, R13, R12, R20 ;  /* 0x0000000c0d0f0224 */ /* 0x002fc800078e0214 */
[----:B------:R-:W-:-:S05]  /*20d50*/  IMAD R166, R166, R28, R15 ;  /* 0x0000001ca6a67224 */ /* 0x000fca00078e020f */
[----:B------:R-:W-:Y:S02]  /*20d60*/  SEL R152, R3, R166, !P0 ;  /* 0x000000a603987207 */ /* 0x000fe40004000000 */
[----:B------:R-:W-:-:S07]  /*20d70*/  SEL R166, R166, R3, !P0 ;  /* 0x00000003a6a67207 */ /* 0x000fce0004000000 */
.L_x_1056:
[----:B------:R-:W-:Y:S01]  /*20d80*/  LOP3.LUT P0, RZ, R0, 0xff, RZ, 0xc0, !PT ;  /* 0x000000ff00ff7812 */ /* 0x000fe2000780c0ff */
[----:B------:R-:W-:-:S12]  /*20d90*/  IMAD.MOV.U32 R23, RZ, RZ, R166 ;  /* 0x000000ffff177224 */ /* 0x000fd800078e00a6 */
[----:B------:R-:W-:Y:S05]  /*20da0*/  @P0 BRA `(.L_x_1059) ;  /* 0xfffffe0000b00947 */ /* 0x000fea000383ffff */
[----:B------:R-:W-:Y:S05]  /*20db0*/  EXIT ;  /* 0x000000000000794d */ /* 0x000fea0003800000 */
.L_x_4:
[----:B------:R-:W2:Y:S01]  /*20dc0*/  LDL R20, [R1+0x604] ;  /* 0x0006040001147983 */ /* 0x000ea20000100800 */
[----:B0-----:R-:W-:-:S03]  /*20dd0*/  ULDC.64 UR4, c[0x0][0x650] ;  /* 0x0001940000047ab9 */ /* 0x001fc60000000a00 */
[----:B------:R-:W3:Y:S01]  /*20de0*/  LDL R21, [R1+0x600] ;  /* 0x0006000001157983 */ /* 0x000ee20000100800 */
[----:B------:R-:W-:Y:S01]  /*20df0*/  PRMT R7, RZ, 0x7610, R7 ;  /* 0x00007610ff077816 */ /* 0x000fe20000000007 */
[----:B------:R-:W-:Y:S02]  /*20e00*/  IMAD.MOV.U32 R2, RZ, RZ, -0x1 ;  /* 0xffffffffff027424 */ /* 0x000fe400078e00ff */
[----:B------:R-:W-:Y:S02]  /*20e10*/  IMAD.MOV.U32 R3, RZ, RZ, -0x1 ;  /* 0xffffffffff037424 */ /* 0x000fe400078e00ff */
[----:B------:R-:W-:Y:S01]  /*20e20*/  IMAD.MOV.U32 R10, RZ, RZ, -0x1 ;  /* 0xffffffffff0a7424 */ /* 0x000fe200078e00ff */
[----:B--2---:R-:W-:-:S04]  /*20e30*/  ISETP.GE.U32.AND P0, PT, R20, UR4, PT ;  /* 0x0000000414007c0c */ /* 0x004fc8000bf06070 */
[----:B---3--:R-:W-:-:S13]  /*20e40*/  ISETP.GE.U32.AND.EX P0, PT, R21, UR5, PT, P0 ;  /* 0x0000000515007c0c */ /* 0x008fda000bf06100 */
        /* <DEDUP_REMOVED lines=19> */
.L_x_1061:
[--C-:B------:R-:W-:Y:S01]  /*20f80*/  SHF.R.U64 R12, R10, R14, R11.reuse ;  /* 0x0000000e0a0c7219 */ /* 0x100fe2000000120b */
[----:B------:R-:W0:Y:S01]  /*20f90*/  LDC R18, c[0x0][0x618] ;  /* 0x00018600ff127b82 */ /* 0x000e220000000800 */
[----:B------:R-:W-:Y:S01]  /*20fa0*/  I2FP.F32.U32 R8, R4 ;  /* 0x0000000400087245 */ /* 0x000fe20000201000 */
[----:B------:R-:W-:Y:S01]  /*20fb0*/  ULDC UR4, c[0x0][0x150] ;  /* 0x0000540000047ab9 */ /* 0x000fe20000000800 */
[----:B------:R-:W-:Y:S01]  /*20fc0*/  SHF.R.U32.HI R2, RZ, R14, R11 ;  /* 0x0000000eff027219 */ /* 0x000fe2000001160b */
[----:B------:R-:W-:Y:S01]  /*20fd0*/  IMAD.MOV.U32 R3, RZ, RZ, R21 ;  /* 0x000000ffff037224 */ /* 0x000fe200078e0015 */
[----:B------:R-:W-:Y:S01]  /*20fe0*/  IADD3 R5, P0, RZ, -R12, RZ ;  /* 0x8000000cff057210 */ /* 0x000fe20007f1e0ff */
[----:B------:R-:W-:Y:S01]  /*20ff0*/  FMUL R9, R8, UR4 ;  /* 0x0000000408097c20 */ /* 0x000fe20008400000 */
[----:B------:R-:W-:Y:S01]  /*21000*/  ULDC UR4, c[0x0][0x154] ;  /* 0x0000550000047ab9 */ /* 0x000fe20000000800 */
[----:B------:R-:W1:Y:S02]  /*21010*/  LDC.64 R22, c[0x0][0x640] ;  /* 0x00019000ff167b82 */ /* 0x000e640000000a00 */
[----:B------:R-:W-:-:S02]  /*21020*/  IMAD.X R7, RZ, RZ, ~R2, P0 ;  /* 0x000000ffff077224 */ /* 0x000fc400000e0e02 */
[----:B------:R-:W-:Y:S01]  /*21030*/  IMAD.MOV.U32 R2, RZ, RZ, R20 ;  /* 0x000000ffff027224 */ /* 0x000fe200078e0014 */
[----:B------:R-:W2:Y:S01]  /*21040*/  F2I.U32.TRUNC.NTZ R9, R9 ;  /* 0x0000000900097305 */ /* 0x000ea2000020f000 */
[-C--:B------:R-:W-:Y:S02]  /*21050*/  IMAD R8, R7, R16.reuse, RZ ;  /* 0x0000001007087224 */ /* 0x080fe400078e02ff */
[----:B------:R-:W3:Y:S01]  /*21060*/  LDC R11, c[0x0][0x144] ;  /* 0x00005100ff0b7b82 */ /* 0x000ee20000000800 */
[----:B------:R-:W-:-:S04]  /*21070*/  IMAD.WIDE.U32 R2, R5, R16, R2 ;  /* 0x0000001005027225 */ /* 0x000fc800078e0002 */
[----:B------:R-:W-:Y:S02]  /*21080*/  IMAD R5, R5, R17, R8 ;  /* 0x0000001105057224 */ /* 0x000fe400078e0208 */
[----:B------:R-:W-:Y:S01]  /*21090*/  IMAD.MOV.U32 R8, RZ, RZ, -0x1 ;  /* 0xffffffffff087424 */ /* 0x000fe200078e00ff */
[----:B------:R-:W4:Y:S01]  /*210a0*/  LDC R14, c[0x0][0x608] ;  /* 0x00018200ff0e7b82 */ /* 0x000f220000000800 */
[----:B------:R-:W-:Y:S01]  /*210b0*/  IMAD.IADD R3, R3, 0x1, R5 ;  /* 0x0000000103037824 */ /* 0x000fe200078e0205 */
[----:B------:R-:W-:-:S04]  /*210c0*/  I2FP.F32.U32 R5, R6 ;  /* 0x0000000600057245 */ /* 0x000fc80000201000 */
[-C--:B0-----:R-:W-:Y:S01]  /*210d0*/  SHF.R.U64 R10, R2, R18.reuse, R3 ;  /* 0x00000012020a7219 */ /* 0x081fe20000001203 */
[----:B--2---:R-:W-:Y:S01]  /*210e0*/  IMAD.MOV R2, RZ, RZ, -R9 ;  /* 0x000000ffff027224 */ /* 0x004fe200078e0a09 */
[----:B------:R-:W0:Y:S01]  /*210f0*/  LDC R7, c[0x0][0x658] ;  /* 0x00019600ff077b82 */ /* 0x000e220000000800 */
[----:B-1----:R-:W-:Y:S01]  /*21100*/  ISETP.NE.U32.AND P0, PT, R22, RZ, PT ;  /* 0x000000ff1600720c */ /* 0x002fe20003f05070 */
[----:B------:R-:W-:Y:S01]  /*21110*/  FMUL R5, R5, UR4 ;  /* 0x0000000405057c20 */ /* 0x000fe20008400000 */
[----:B------:R-:W-:Y:S02]  /*21120*/  SHF.R.U32.HI R3, RZ, R18, R3 ;  /* 0x00000012ff037219 */ /* 0x000fe40000011603 */
[----:B------:R-:W-:-:S03]  /*21130*/  ISETP.NE.AND.EX P0, PT, R23, RZ, PT, P0 ;  /* 0x000000ff1700720c */ /* 0x000fc60003f05300 */
[----:B------:R-:W1:Y:S01]  /*21140*/  LDC R17, c[0x0][0x148] ;  /* 0x00005200ff117b82 */ /* 0x000e620000000800 */
[----:B---3--:R-:W-:Y:S02]  /*21150*/  IMAD R21, R11, R2, R4 ;  /* 0x000000020b157224 */ /* 0x008fe400078e0204 */
[----:B------:R-:W-:-:S05]  /*21160*/  IMAD.MOV.U32 R4, RZ, RZ, 0x1 ;  /* 0x00000001ff047424 */ /* 0x000fca00078e00ff */
[----:B------:R-:W2:Y:S01]  /*21170*/  LDC R16, c[0x0][0x600] ;  /* 0x00018000ff107b82 */ /* 0x000ea20000000800 */
[-CC-:B----4-:R-:W-:Y:S02]  /*21180*/  SHF.R.U64 R13, R10, R14.reuse, R3.reuse ;  /* 0x0000000e0a0d7219 */ /* 0x190fe40000001203 */
[----:B------:R-:W-:Y:S02]  /*21190*/  SHF.R.U32.HI R2, RZ, R14, R3 ;  /* 0x0000000eff027219 */ /* 0x000fe40000011603 */
[----:B------:R3:W4:Y:S03]  /*211a0*/  F2I.U32.TRUNC.NTZ R14, R5 ;  /* 0x00000005000e7305 */ /* 0x000726000020f000 */
[----:B------:R-:W1:Y:S01]  /*211b0*/  LDC R20, c[0x0][0x648] ;  /* 0x00019200ff147b82 */ /* 0x000e620000000800 */
[-C--:B0-----:R-:W-:Y:S02]  /*211c0*/  SHF.R.U64 R15, R13, R7.reuse, R2 ;  /* 0x000000070d0f7219 */ /* 0x081fe40000001202 */
[----:B------:R-:W-:-:S02]  /*211d0*/  SHF.L.U32 R8, R8, R7, RZ ;  /* 0x0000000708087219 */ /* 0x000fc400000006ff */
[-C--:B------:R-:W-:Y:S01]  /*211e0*/  SHF.R.U32.HI R3, RZ, R7.reuse, R2 ;  /* 0x00000007ff037219 */ /* 0x080fe20000011602 */
[----:B------:R-:W-:Y:S01]  /*211f0*/  IMAD.MOV.U32 R2, RZ, RZ, R15 ;  /* 0x000000ffff027224 */ /* 0x000fe200078e000f */
[----:B------:R-:W-:Y:S01]  /*21200*/  SHF.L.U32 R18, R4, R7, RZ ;  /* 0x0000000704127219 */ /* 0x000fe200000006ff */
[----:B------:R-:W0:Y:S01]  /*21210*/  LDC R24, c[0x0][0x638] ;  /* 0x00018e00ff187b82 */ /* 0x000e220000000800 */
[----:B------:R-:W-:-:S07]  /*21220*/  LOP3.LUT R26, RZ, R8, RZ, 0x33, !PT ;  /* 0x00000008ff1a7212 */ /* 0x000fce00078e33ff */
[----:B------:R-:W0:Y:S01]  /*21230*/  LDC R25, c[0x0][0x610] ;  /* 0x00018400ff197b82 */ /* 0x000e220000000800 */
[----:B---34-:R-:W-:Y:S05]  /*21240*/  @!P0 BRA `(.L_x_1062) ;  /* 0x0000000000288947 */ /* 0x018fea0003800000 */
        /* <DEDUP_REMOVED lines=10> */
.L_x_1062:
[----:B------:R-:W3:Y:S01]  /*212f0*/  LDC R4, c[0x0][0x65c] ;  /* 0x00019700ff047b82 */ /* 0x000ee20000000800 */
[----:B-1----:R-:W-:Y:S01]  /*21300*/  SHF.R.U64 R3, R2, R20, R3 ;  /* 0x0000001402037219 */ /* 0x002fe20000001203 */
[----:B--2---:R-:W-:Y:S01]  /*21310*/  VIADD R5, R16, 0xffffffff ;  /* 0xffffffff10057836 */ /* 0x004fe20000000000 */
[----:B------:R-:W-:Y:S01]  /*21320*/  LOP3.LUT R2, R13, R26, RZ, 0xc0, !PT ;  /* 0x0000001a0d027212 */ /* 0x000fe200078ec0ff */
[----:B------:R-:W-:Y:S02]  /*21330*/  IMAD.MOV R14, RZ, RZ, -R14 ;  /* 0x000000ffff0e7224 */ /* 0x000fe400078e0a0e */
[----:B------:R-:W-:Y:S01]  /*21340*/  IMAD.MOV.U32 R7, RZ, RZ, 0x1 ;  /* 0x00000001ff077424 */ /* 0x000fe200078e00ff */
[----:B------:R-:W-:Y:S01]  /*21350*/  LOP3.LUT R10, R10, R5, RZ, 0xc0, !PT ;  /* 0x000000050a0a7212 */ /* 0x000fe200078ec0ff */
[----:B------:R-:W-:Y:S01]  /*21360*/  IMAD R2, R18, R3, R2 ;  /* 0x0000000312027224 */ /* 0x000fe200078e0202 */
[----:B---3--:R-:W-:Y:S01]  /*21370*/  ISETP.NE.AND P0, PT, R4, 0x1, PT ;  /* 0x000000010400780c */ /* 0x008fe20003f05270 */
[----:B------:R-:W-:-:S04]  /*21380*/  IMAD.MOV R4, RZ, RZ, -R3 ;  /* 0x000000ffff047224 */ /* 0x000fc800078e0a03 */
[----:B0-----:R-:W-:-:S04]  /*21390*/  IMAD R3, R4, R24, R15 ;  /* 0x0000001804037224 */ /* 0x001fc800078e020f */
[----:B------:R-:W-:Y:S02]  /*213a0*/  IMAD R5, R3, R16, R10 ;  /* 0x0000001003057224 */ /* 0x000fe400078e020a */
[----:B------:R-:W-:Y:S02]  /*213b0*/  IMAD.MOV.U32 R10, RZ, RZ, R12 ;  /* 0x000000ffff0a7224 */ /* 0x000fe400078e000c */
[----:B------:R-:W-:-:S04]  /*213c0*/  @P0 IMAD R21, R17, R14, R6 ;  /* 0x0000000e11150224 */ /* 0x000fc800078e0206 */
[----:B------:R-:W-:-:S05]  /*213d0*/  IMAD R2, R2, R25, R21 ;  /* 0x0000001902027224 */ /* 0x000fca00078e0215 */
[----:B------:R-:W-:Y:S02]  /*213e0*/  SEL R3, R5, R2, !P0 ;  /* 0x0000000205037207 */ /* 0x000fe40004000000 */
[----:B------:R-:W-:-:S07]  /*213f0*/  SEL R2, R2, R5, !P0 ;  /* 0x0000000502027207 */ /* 0x000fce0004000000 */
.L_x_1060:
[----:B------:R-:W-:-:S08]  /*21400*/  NOP ;  /* 0x0000000000007918 */ /* 0x000fd00000000000 */
[----:B------:R-:W0:-:S00]  /*21410*/  USETMAXREG.DEALLOC.CTAPOOL 0x18 ;  /* 0x00000018000079c8 */ /* 0x000e0000080e0500 */
[----:B0-----:R-:W-:-:S13]  /*21420*/  ISETP.NE.AND P0, PT, R0, RZ, PT ;  /* 0x000000ff0000720c */ /* 0x001fda0003f05270 */
[----:B------:R-:W-:Y:S05]  /*21430*/  @P0 EXIT ;  /* 0x000000000000094d */ /* 0x000fea0003800000 */
[----:B------:R-:W-:Y:S01]  /*21440*/  LOP3.LUT P0, RZ, R7, 0xff, RZ, 0xc0, !PT ;  /* 0x000000ff07ff7812 */ /* 0x000fe2000780c0ff */
[----:B------:R-:W-:Y:S02]  /*21450*/  IMAD.MOV.U32 R0, RZ, RZ, 0x1 ;  /* 0x00000001ff007424 */ /* 0x000fe400078e00ff */
[----:B------:R-:W-:-:S10]  /*21460*/  IMAD.MOV.U32 R6, RZ, RZ, RZ ;  /* 0x000000ffff067224 */ /* 0x000fd400078e00ff */
[----:B------:R-:W-:Y:S05]  /*21470*/  @!P0 BRA `(.L_x_1063) ;  /* 0x0000000c00508947 */ /* 0x000fea0003800000 */
[----:B------:R-:W0:Y:S01]  /*21480*/  LDC R0, c[0x0][0x28c] ;  /* 0x0000a300ff007b82 */ /* 0x000e220000000800 */
[----:B------:R-:W1:Y:S01]  /*21490*/  S2R R4, SR_TID.X ;  /* 0x0000000000047919 */ /* 0x000e620000002100 */
[----:B------:R-:W-:Y:S01]  /*214a0*/  ULDC UR5, c[0x0][0x600] ;  /* 0x0001800000057ab9 */ /* 0x000fe20000000800 */
[----:B------:R-:W-:Y:S01]  /*214b0*/  ULDC UR4, c[0x0][0xc] ;  /* 0x0000030000047ab9 */ /* 0x000fe20000000800 */
[----:B------:R-:W-:Y:S01]  /*214c0*/  UIADD3 UR16, UR5, -0x1, URZ ;  /* 0xffffffff05107890 */ /* 0x000fe2000fffe03f */
[----:B------:R-:W-:Y:S01]  /*214d0*/  BSSY B0, `(.L_x_1063) ;  /* 0x00000ce000007945 */ /* 0x000fe20003800000 */
[----:B------:R-:W-:Y:S01]  /*214e0*/  ULDC UR6, c[0x0][0x658] ;  /* 0x0001960000067ab9 */ /* 0x000fe20000000800 */
[----:B------:R-:W-:Y:S01]  /*214f0*/  ULDC UR5, c[0x0][0x10] ;  /* 0x0000040000057ab9 */ /* 0x000fe20000000800 */
[----:B------:R-:W-:Y:S01]  /*21500*/  UMOV UR7, 0xffffffff ;  /* 0xffffffff00077882 */ /* 0x000fe20000000000 */
[----:B------:R-:W-:Y:S01]  /*21510*/  UMOV UR8, 0x1 ;  /* 0x0000000100087882 */ /* 0x000fe20000000000 */
[----:B------:R-:W-:Y:S01]  /*21520*/  UIMAD.WIDE.U32 UR4, UR4, UR5, URZ ;  /* 0x00000005040472a5 */ /* 0x000fe2000f8e003f */
[----:B------:R-:W-:Y:S01]  /*21530*/  IMAD.MOV.U32 R11, RZ, RZ, 0x1 ;  /* 0x00000001ff0b7424 */ /* 0x000fe200078e00ff */
[----:B------:R-:W-:Y:S01]  /*21540*/  USHF.L.U32 UR7, UR7, UR6, URZ ;  /* 0x0000000607077299 */ /* 0x000fe2000800063f */
[----:B------:R-:W-:Y:S01]  /*21550*/  LOP3.LUT R8, R19, 0x2, RZ, 0xfc, !PT ;  /* 0x0000000213087812 */ /* 0x000fe200078efcff */
[----:B------:R-:W-:Y:S01]  /*21560*/  USHF.L.U32 UR18, UR8, UR6, URZ ;  /* 0x0000000608127299 */ /* 0x000fe2000800063f */
[----:B------:R-:W-:Y:S01]  /*21570*/  IMAD.MOV.U32 R6, RZ, RZ, RZ ;  /* 0x000000ffff067224 */ /* 0x000fe200078e00ff */
[----:B------:R-:W-:Y:S01]  /*21580*/  ULOP3.LUT UR17, URZ, UR7, URZ, 0x33, !UPT ;  /* 0x000000073f117292 */ /* 0x000fe2000f8e333f */
[----:B------:R-:W-:Y:S01]  /*21590*/  ULDC UR6, c[0x0][0x14] ;  /* 0x0000050000067ab9 */ /* 0x000fe20000000800 */
[----:B------:R-:W-:Y:S01]  /*215a0*/  ULDC.64 UR22, c[0x0][0x198] ;  /* 0x0000660000167ab9 */ /* 0x000fe20000000a00 */
[----:B------:R-:W-:-:S02]  /*215b0*/  UIMAD.WIDE.U32 UR20, UR4, UR6, URZ ;  /* 0x00000006041472a5 */ /* 0x000fc4000f8e003f */
[----:B------:R-:W-:Y:S01]  /*215c0*/  UIMAD UR13, UR5, UR6, URZ ;  /* 0x00000006050d72a4 */ /* 0x000fe2000f8e023f */
[----:B0-----:R-:W-:-:S03]  /*215d0*/  VIADD R0, R0, 0x1f ;  /* 0x0000001f00007836 */ /* 0x001fc60000000000 */
[----:B------:R-:W-:Y:S02]  /*215e0*/  UIADD3 UR13, UR21, UR13, URZ ;  /* 0x0000000d150d7290 */ /* 0x000fe4000fffe03f */
[----:B------:R-:W-:-:S04]  /*215f0*/  SHF.R.S32.HI R5, RZ, 0x1f, R0 ;  /* 0x0000001fff057819 */ /* 0x000fc80000011400 */
[----:B------:R-:W-:Y:S01]  /*21600*/  LEA.HI R5, R5, R0, RZ, 0x5 ;  /* 0x0000000005057211 */ /* 0x000fe200078f28ff */
[----:B------:R-:W-:Y:S01]  /*21610*/  IMAD.MOV.U32 R0, RZ, RZ, 0x1 ;  /* 0x00000001ff007424 */ /* 0x000fe200078e00ff */
[C---:B-1----:R-:W-:Y:S02]  /*21620*/  LOP3.LUT P2, RZ, R4.reuse, 0x7f, RZ, 0xc0, !PT ;  /* 0x0000007f04ff7812 */ /* 0x042fe4000784c0ff */
[----:B------:R-:W-:Y:S02]  /*21630*/  SHF.R.S32.HI R7, RZ, 0x5, R5 ;  /* 0x00000005ff077819 */ /* 0x000fe40000011405 */
[----:B------:R-:W-:-:S03]  /*21640*/  LOP3.LUT P0, RZ, R4, 0x1f, RZ, 0xc0, !PT ;  /* 0x0000001f04ff7812 */ /* 0x000fc6000780c0ff */
[----:B------:R-:W-:Y:S01]  /*21650*/  VIADD R16, R7, 0x1 ;  /* 0x0000000107107836 */ /* 0x000fe20000000000 */
[----:B------:R-:W-:-:S13]  /*21660*/  PLOP3.LUT P0, PT, P0, P2, PT, 0x8a, 0x0 ;  /* 0x000000000000781c */ /* 0x000fda0000705172 */
.L_x_1075:
[----:B------:R-:W-:-:S03]  /*21670*/  UMOV UR4, 0xffffffff ;  /* 0xffffffff00047882 */ /* 0x000fc60000000000 */
[----:B------:R-:W-:Y:S05]  /*21680*/  BRA.DIV UR4, `(.L_x_1064) ;  /* 0x00000012048c7947 */ /* 0x000fea000b800000 */
[----:B------:R-:W-:-:S13]  /*21690*/  ELECT P6, URZ, PT ;  /* 0x00000000003f782f */ /* 0x000fda00038c0000 */
.L_x_1092:
[----:B------:R-:W0:Y:S01]  /*216a0*/  LDC R4, c[0x0][0x28c] ;  /* 0x0000a300ff047b82 */ /* 0x000e220000000800 */
[----:B------:R-:W-:Y:S01]  /*216b0*/  BSSY B1, `(.L_x_1065) ;  /* 0x0000037000017945 */ /* 0x000fe20003800000 */
[----:B0-----:R-:W-:-:S13]  /*216c0*/  ISETP.LT.OR P6, PT, R4, 0x1, !P6 ;  /* 0x000000010400780c */ /* 0x001fda00077c1670 */
[----:B------:R-:W-:Y:S05]  /*216d0*/  @P6 BRA `(.L_x_1066) ;  /* 0x0000000000d06947 */ /* 0x000fea0003800000 */
[----:B------:R-:W-:Y:S02]  /*216e0*/  IMAD.SHL.U32 R3, R3, 0x200, RZ ;  /* 0x0000020003037824 */ /* 0x000fe400078e00ff */
[----:B------:R-:W-:Y:S02]  /*216f0*/  IMAD R2, R2, 0xc0, RZ ;  /* 0x000000c002027824 */ /* 0x000fe400078e02ff */
[----:B------:R-:W-:Y:S02]  /*21700*/  IMAD.MOV.U32 R14, RZ, RZ, RZ ;  /* 0x000000ffff0e7224 */ /* 0x000fe400078e00ff */
[----:B------:R-:W-:Y:S02]  /*21710*/  IMAD.MOV.U32 R4, RZ, RZ, R16 ;  /* 0x000000ffff047224 */ /* 0x000fe400078e0010 */
[----:B------:R-:W-:Y:S02]  /*21720*/  IMAD.MOV.U32 R5, RZ, RZ, R0 ;  /* 0x000000ffff057224 */ /* 0x000fe400078e0000 */
[----:B------:R-:W-:-:S07]  /*21730*/  IMAD.MOV.U32 R9, RZ, RZ, R6 ;  /* 0x000000ffff097224 */ /* 0x000fce00078e0006 */
.L_x_1070:
[----:B------:R-:W0:Y:S01]  /*21740*/  S2R R13, SR_CgaCtaId ;  /* 0x00000000000d7919 */ /* 0x000e220000008800 */
[----:B------:R-:W-:Y:S02]  /*21750*/  MOV R12, 0x400 ;  /* 0x00000400000c7802 */ /* 0x000fe40000000f00 */
[----:B------:R-:W-:Y:S02]  /*21760*/  SHF.L.U32 R18, R5, 0x1f, RZ ;  /* 0x0000001f05127819 */ /* 0x000fe400000006ff */
[----:B0-----:R-:W-:-:S05]  /*21770*/  LEA R12, R13, R12, 0x18 ;  /* 0x0000000c0d0c7211 */ /* 0x001fca00078ec0ff */
[----:B------:R-:W-:-:S04]  /*21780*/  IMAD R13, R9, 0x8, R12 ;  /* 0x00000008090d7824 */ /* 0x000fc800078e020c */
[----:B------:R-:W0:Y:S02]  /*21790*/  SYNCS.PHASECHK.TRANS64.TRYWAIT P1, [R13+URZ+0x50], R18 ;  /* 0x000050120d0075a7 */ /* 0x000e24000802017f */
[----:B0-----:R-:W-:Y:S05]  /*217a0*/  @!P1 BRA `(.L_x_1067) ;  /* 0x0000001000649947 */ /* 0x001fea0003800000 */
.L_x_1093:
[----:B0-----:R-:W0:Y:S01]  /*217b0*/  @!P2 LDC R18, c[0x0][0x500] ;  /* 0x00014000ff12ab82 */ /* 0x001e220000000800 */
[----:B------:R-:W-:-:S04]  /*217c0*/  PRMT R15, R8, 0x9910, RZ ;  /* 0x00009910080f7816 */ /* 0x000fc800000000ff */
[----:B------:R-:W-:Y:S01]  /*217d0*/  ISETP.NE.AND P1, PT, R15, 0x2, PT ;  /* 0x000000020f00780c */ /* 0x000fe20003f25270 */
[----:B0-----:R0:W-:-:S12]  /*217e0*/  @!P2 SYNCS.ARRIVE.TRANS64 RZ, [R13+URZ], R18 ;  /* 0x000000120dffa9a7 */ /* 0x0011d8000800003f */
[----:B------:R-:W-:Y:S05]  /*217f0*/  @P1 BRA `(.L_x_1068) ;  /* 0x0000000000041947 */ /* 0x000fea0003800000 */
[----:B------:R-:W-:Y:S01]  /*21800*/  BPT.TRAP 0x1 ;  /* 0x000000040000795c */ /* 0x000fe20000300000 */
.L_x_1068:
[----:B------:R-:W-:Y:S05]  /*21810*/  @P0 BRA `(.L_x_1069) ;  /* 0x0000000000040947 */ /* 0x000fea0003800000 */
[----:B------:R-:W-:Y:S01]  /*21820*/  BPT.TRAP 0x1 ;  /* 0x000000040000795c */ /* 0x000fe20000300000 */
.L_x_1069:
[----:B------:R-:W-:Y:S01]  /*21830*/  R2UR UR9, R13 ;  /* 0x000000000d0972ca */ /* 0x000fe200000e0000 */
[C-C-:B0-----:R-:W-:Y:S01]  /*21840*/  IMAD R13, R9.reuse, 0x1800, R12.reuse ;  /* 0x00001800090d7824 */ /* 0x141fe200078e020c */
[----:B------:R-:W-:Y:S01]  /*21850*/  UIADD3 UR4, UP0, UR22, 0xf0, URZ ;  /* 0x000000f016047890 */ /* 0x000fe2000ff1e03f */
[----:B------:R-:W-:Y:S01]  /*21860*/  IMAD R12, R9, 0x4000, R12 ;  /* 0x00004000090c7824 */ /* 0x000fe200078e020c */
[----:B------:R-:W-:Y:S01]  /*21870*/  R2UR UR11, R2 ;  /* 0x00000000020b72ca */ /* 0x000fe200000e0000 */
[----:B------:R-:W-:Y:S01]  /*21880*/  VIADD R4, R4, 0xffffffff ;  /* 0xffffffff04047836 */ /* 0x000fe20000000000 */
[----:B------:R-:W-:Y:S01]  /*21890*/  R2UR UR5, R13 ;  /* 0x000000000d0572ca */ /* 0x000fe200000e0000 */
[----:B------:R-:W-:Y:S01]  /*218a0*/  UIADD3 UR24, UP1, UR22, 0x1f0, URZ ;  /* 0x000001f016187890 */ /* 0x000fe2000ff3e03f */
[----:B------:R-:W-:Y:S01]  /*218b0*/  R2UR UR8, R12 ;  /* 0x000000000c0872ca */ /* 0x000fe200000e0000 */
[----:B------:R-:W-:Y:S01]  /*218c0*/  VIADD R9, R9, 0x1 ;  /* 0x0000000109097836 */ /* 0x000fe20000000000 */
[----:B------:R-:W-:Y:S01]  /*218d0*/  R2UR UR10, R14 ;  /* 0x000000000e0a72ca */ /* 0x000fe200000e0000 */
[----:B------:R-:W-:Y:S01]  /*218e0*/  UIADD3.X UR25, URZ, UR23, URZ, UP1, !UPT ;  /* 0x000000173f197290 */ /* 0x000fe20008ffe43f */
[----:B------:R-:W-:Y:S01]  /*218f0*/  R2UR UR12, R10 ;  /* 0x000000000a0c72ca */ /* 0x000fe200000e0000 */
[----:B------:R-:W-:Y:S01]  /*21900*/  UMOV UR6, 0x0 ;  /* 0x0000000000067882 */ /* 0x000fe20000000000 */
[----:B------:R-:W-:Y:S01]  /*21910*/  R2UR UR19, R3 ;  /* 0x00000000031372ca */ /* 0x000fe200000e0000 */
[----:B------:R-:W-:Y:S01]  /*21920*/  UMOV UR7, 0x10000000 ;  /* 0x1000000000077882 */ /* 0x000fe20000000000 */
[----:B------:R-:W-:Y:S01]  /*21930*/  ISETP.GT.AND P3, PT, R4, 0x1, PT ;  /* 0x000000010400780c */ /* 0x000fe20003f64270 */
[----:B------:R-:W-:Y:S01]  /*21940*/  VIADD R14, R14, 0x20 ;  /* 0x000000200e0e7836 */ /* 0x000fe20000000000 */
[----:B------:R-:W-:Y:S01]  /*21950*/  ISETP.NE.AND P1, PT, R9, 0xa, PT ;  /* 0x0000000a0900780c */ /* 0x000fe20003f25270 */
[----:B------:R-:W-:-:S02]  /*21960*/  UIADD3 UR14, UR5, 0x180, URZ ;  /* 0x00000180050e7890 */ /* 0x000fc4000fffe03f */
[----:B------:R-:W-:Y:S01]  /*21970*/  UIADD3.X UR5, URZ, UR23, URZ, UP0, !UPT ;  /* 0x000000173f057290 */ /* 0x000fe200087fe43f */
[----:B------:R-:W-:Y:S01]  /*21980*/  SEL R12, RZ, 0x1, P1 ;  /* 0x00000001ff0c7807 */ /* 0x000fe20000800000 */
[----:B------:R-:W-:Y:S01]  /*21990*/  UIADD3 UR15, UR8, 0xf180, URZ ;  /* 0x0000f180080f7890 */ /* 0x000fe2000fffe03f */
[----:B------:R-:W-:Y:S02]  /*219a0*/  SEL R9, R9, RZ, P1 ;  /* 0x000000ff09097207 */ /* 0x000fe40000800000 */
[----:B------:R-:W-:Y:S01]  /*219b0*/  UMOV UR8, UR14 ;  /* 0x0000000e00087c82 */ /* 0x000fe20008000000 */
[----:B------:R-:W-:-:S03]  /*219c0*/  LOP3.LUT R5, R5, R12, RZ, 0x3c, !PT ;  /* 0x0000000c05057212 */ /* 0x000fc600078e3cff */
[----:B------:R0:W-:Y:S02]  /*219d0*/  UTMALDG.3D [UR8], [UR4], desc[UR6] ;  /* 0x00000608040075b4 */ /* 0x0001e40008011000 */
[----:B0-----:R-:W-:Y:S01]  /*219e0*/  UMOV UR8, UR15 ;  /* 0x0000000f00087c82 */ /* 0x001fe20008000000 */
[----:B------:R-:W-:Y:S02]  /*219f0*/  UMOV UR11, UR19 ;  /* 0x00000013000b7c82 */ /* 0x000fe40008000000 */
[----:B------:R0:W-:Y:S02]  /*21a00*/  UTMALDG.3D [UR8], [UR24], desc[UR6] ;  /* 0x00000608180075b4 */ /* 0x0001e40008011000 */
[----:B0-----:R-:W-:Y:S05]  /*21a10*/  @P3 BRA `(.L_x_1070) ;  /* 0xfffffffc00483947 */ /* 0x001fea000383ffff */
.L_x_1066:
[----:B------:R-:W-:Y:S05]  /*21a20*/  BSYNC B1 ;  /* 0x0000000000017941 */ /* 0x000fea0003800000 */
.L_x_1065:
[----:B------:R-:W2:Y:S01]  /*21a30*/  LDL.LU R15, [R1+0x600] ;  /* 0x00060000010f7983 */ /* 0x000ea20000300800 */
[----:B------:R-:W-:Y:S01]  /*21a40*/  LOP3.LUT P1, RZ, R11, 0xff, RZ, 0xc0, !PT ;  /* 0x000000ff0bff7812 */ /* 0x000fe2000782c0ff */
[C---:B------:R-:W-:Y:S01]  /*21a50*/  IMAD.IADD R6, R7.reuse, 0x1, R6 ;  /* 0x0000000107067824 */ /* 0x040fe200078e0206 */
[----:B------:R-:W-:Y:S01]  /*21a60*/  ULDC.64 UR4, c[0x0][0x650] ;  /* 0x0001940000047ab9 */ /* 0x000fe20000000a00 */
[----:B------:R-:W3:Y:S01]  /*21a70*/  LDL.LU R12, [R1+0x604] ;  /* 0x00060400010c7983 */ /* 0x000ee20000300800 */
[----:B------:R-:W-:Y:S01]  /*21a80*/  ISETP.GE.U32.AND P3, PT, R7, 0xa, PT ;  /* 0x0000000a0700780c */ /* 0x000fe20003f66070 */
[----:B------:R-:W-:Y:S01]  /*21a90*/  BSSY B1, `(.L_x_1071) ;  /* 0x000006f000017945 */ /* 0x000fe20003800000 */
[----:B------:R-:W-:Y:S01]  /*21aa0*/  IMAD.MOV.U32 R10, RZ, RZ, -0x1 ;  /* 0xffffffffff0a7424 */ /* 0x000fe200078e00ff */
[----:B------:R-:W-:Y:S02]  /*21ab0*/  PRMT R4, RZ, 0x7610, R4 ;  /* 0x00007610ff047816 */ /* 0x000fe40000000004 */
[----:B------:R-:W-:-:S04]  /*21ac0*/  PRMT R11, RZ, 0x7610, R11 ;  /* 0x00007610ff0b7816 */ /* 0x000fc8000000000b */
[----:B------:R-:W0:Y:S01]  /*21ad0*/  @P1 S2R R3, SR_CgaCtaId ;  /* 0x0000000000031919 */ /* 0x000e220000008800 */
[----:B------:R-:W-:-:S04]  /*21ae0*/  @P1 MOV R2, 0x400 ;  /* 0x0000040000021802 */ /* 0x000fc80000000f00 */
[----:B0-----:R-:W-:-:S04]  /*21af0*/  @P1 LEA R2, R3, R2, 0x18 ;  /* 0x0000000203021211 */ /* 0x001fc800078ec0ff */
[----:B------:R0:W-:Y:S01]  /*21b00*/  @P1 SYNCS.ARRIVE.TRANS64.A1T0 RZ, [R2+URZ+0xb8], RZ ;  /* 0x0000b8ff02ff19a7 */ /* 0x0001e2000810003f */
[----:B------:R-:W-:-:S04]  /*21b10*/  ISETP.GT.U32.AND P1, PT, R6, 0x9, PT ;  /* 0x000000090600780c */ /* 0x000fc80003f24070 */
[----:B------:R-:W-:Y:S01]  /*21b20*/  ISETP.LT.U32.AND P1, PT, R7, 0xa, P1 ;  /* 0x0000000a0700780c */ /* 0x000fe20000f21070 */
[----:B0-----:R-:W-:-:S04]  /*21b30*/  IMAD.WIDE.U32 R2, R6, -0x33333333, RZ ;  /* 0xcccccccd06027825 */ /* 0x001fc800078e00ff */
[----:B------:R-:W-:Y:S01]  /*21b40*/  IMAD.MOV.U32 R2, RZ, RZ, -0x1 ;  /* 0xffffffffff027424 */ /* 0x000fe200078e00ff */
[----:B------:R-:W-:Y:S02]  /*21b50*/  SHF.R.U32.HI R5, RZ, 0x3, R3 ;  /* 0x00000003ff057819 */ /* 0x000fe40000011603 */
[----:B------:R-:W-:-:S03]  /*21b60*/  SEL R3, RZ, 0x1, !P1 ;  /* 0x00000001ff037807 */ /* 0x000fc60004800000 */
[----:B------:R-:W-:Y:S01]  /*21b70*/  IMAD R6, R5, -0xa, R6 ;  /* 0xfffffff605067824 */ /* 0x000fe200078e0206 */
[----:B------:R-:W-:Y:S01]  /*21b80*/  LOP3.LUT R0, R0, R3, RZ, 0x3c, !PT ;  /* 0x0000000300007212 */ /* 0x000fe200078e3cff */
[----:B------:R-:W-:-:S03]  /*21b90*/  IMAD.MOV.U32 R3, RZ, RZ, -0x1 ;  /* 0xffffffffff037424 */ /* 0x000fc600078e00ff */
[----:B------:R-:W-:Y:S02]  /*21ba0*/  @P3 LOP3.LUT R0, R0, 0x1, R5, 0x78, !PT ;  /* 0x0000000100003812 */ /* 0x000fe400078e7805 */
[----:B---3--:R-:W-:-:S04]  /*21bb0*/  IADD3 R12, P1, R12, UR20, RZ ;  /* 0x000000140c0c7c10 */ /* 0x008fc8000ff3e0ff */
[----:B--2---:R-:W-:Y:S01]  /*21bc0*/  IADD3.X R15, R15, UR13, RZ, P1, !PT ;  /* 0x0000000d0f0f7c10 */ /* 0x004fe20008ffe4ff */
[----:B------:R0:W-:Y:S01]  /*21bd0*/  STL [R1+0x604], R12 ;  /* 0x0006040c01007387 */ /* 0x0001e20000100800 */
[----:B------:R-:W-:-:S03]  /*21be0*/  ISETP.GE.U32.AND P1, PT, R12, UR4, PT ;  /* 0x000000040c007c0c */ /* 0x000fc6000bf26070 */
[----:B------:R0:W-:Y:S01]  /*21bf0*/  STL [R1+0x600], R15 ;  /* 0x0006000f01007387 */ /* 0x0001e20000100800 */
[----:B------:R-:W-:-:S13]  /*21c00*/  ISETP.GE.U32.AND.EX P1, PT, R15, UR5, PT, P1 ;  /* 0x000000050f007c0c */ /* 0x000fda000bf26110 */
[----:B0-----:R-:W-:Y:S05]  /*21c10*/  @P1 BRA `(.L_x_1072) ;  /* 0x0000000400581947 */ /* 0x001fea0003800000 */
[----:B------:R-:W0:Y:S01]  /*21c20*/  S2R R9, SR_CTAID.X ;  /* 0x0000000000097919 */ /* 0x000e220000002500 */
[----:B------:R-:W1:Y:S01]  /*21c30*/  LDC R17, c[0x0][0x65c] ;  /* 0x00019700ff117b82 */ /* 0x000e620000000800 */
[----:B------:R-:W-:Y:S01]  /*21c40*/  ULDC UR4, c[0x0][0x150] ;  /* 0x0000540000047ab9 */ /* 0x000fe20000000800 */
[----:B------:R-:W-:Y:S01]  /*21c50*/  ULDC UR7, c[0x0][0x630] ;  /* 0x00018c0000077ab9 */ /* 0x000fe20000000800 */
[----:B------:R-:W2:Y:S05]  /*21c60*/  S2R R2, SR_CTAID.Y ;  /* 0x0000000000027919 */ /* 0x000eaa0000002600 */
[----:B------:R-:W3:Y:S08]  /*21c70*/  LDC R4, c[0x0][0x144] ;  /* 0x00005100ff047b82 */ /* 0x000ef00000000800 */
[----:B------:R-:W4:Y:S01]  /*21c80*/  LDC R13, c[0x0][0x148] ;  /* 0x00005200ff0d7b82 */ /* 0x000f220000000800 */
[----:B-1----:R-:W-:-:S02]  /*21c90*/  ISETP.NE.AND P4, PT, R17, 0x1, PT ;  /* 0x000000011100780c */ /* 0x002fc40003f85270 */
[----:B0-----:R-:W-:Y:S02]  /*21ca0*/  I2FP.F32.U32 R3, R9 ;  /* 0x0000000900037245 */ /* 0x001fe40000201000 */
[----:B--2---:R-:W-:-:S03]  /*21cb0*/  I2FP.F32.U32 R5, R2 ;  /* 0x0000000200057245 */ /* 0x004fc60000201000 */
[----:B------:R-:W-:Y:S01]  /*21cc0*/  FMUL R3, R3, UR4 ;  /* 0x0000000403037c20 */ /* 0x000fe20008400000 */
[----:B------:R-:W-:Y:S02]  /*21cd0*/  ULDC UR4, c[0x0][0x154] ;  /* 0x0000550000047ab9 */ /* 0x000fe40000000800 */
[----:B------:R-:W-:Y:S01]  /*21ce0*/  FMUL R10, R5, UR4 ;  /* 0x00000004050a7c20 */ /* 0x000fe20008400000 */
[----:B------:R-:W-:Y:S02]  /*21cf0*/  ULDC.64 UR4, c[0x0][0x628] ;  /* 0x00018a0000047ab9 */ /* 0x000fe40000000a00 */
[----:B------:R-:W0:Y:S01]  /*21d00*/  F2I.U32.TRUNC.NTZ R3, R3 ;  /* 0x0000000300037305 */ /* 0x000e22000020f000 */
[----:B------:R-:W-:-:S04]  /*21d10*/  ISETP.NE.U32.AND P1, PT, RZ, UR4, PT ;  /* 0x00000004ff007c0c */ /* 0x000fc8000bf25070 */
[----:B------:R-:W-:-:S03]  /*21d20*/  ISETP.NE.AND.EX P1, PT, RZ, UR5, PT, P1 ;  /* 0x00000005ff007c0c */ /* 0x000fc6000bf25310 */
[----:B------:R-:W1:Y:S01]  /*21d30*/  F2I.U32.TRUNC.NTZ R10, R10 ;  /* 0x0000000a000a7305 */ /* 0x000e62000020f000 */
[----:B0-----:R-:W-:Y:S02]  /*21d40*/  IMAD.MOV R5, RZ, RZ, -R3 ;  /* 0x000000ffff057224 */ /* 0x001fe400078e0a03 */
[----:B------:R-:W-:Y:S02]  /*21d50*/  IMAD.MOV.U32 R3, RZ, RZ, R15 ;  /* 0x000000ffff037224 */ /* 0x000fe400078e000f */
[----:B---3--:R-:W-:Y:S02]  /*21d60*/  IMAD R9, R4, R5, R9 ;  /* 0x0000000504097224 */ /* 0x008fe400078e0209 */
[----:B-1----:R-:W-:-:S04]  /*21d70*/  IMAD.MOV R4, RZ, RZ, -R10 ;  /* 0x000000ffff047224 */ /* 0x002fc800078e0a0a */
[----:B----4-:R-:W-:Y:S02]  /*21d80*/  @P4 IMAD R9, R13, R4, R2 ;  /* 0x000000040d094224 */ /* 0x010fe400078e0202 */
[----:B------:R-:W-:Y:S01]  /*21d90*/  IMAD.MOV.U32 R2, RZ, RZ, R12 ;  /* 0x000000ffff027224 */ /* 0x000fe200078e000c */
[----:B------:R-:W-:Y:S06]  /*21da0*/  @!P1 BRA `(.L_x_1073) ;  /* 0x0000000000289947 */ /* 0x000fec0003800000 */
[----:B------:R-:W-:Y:S02]  /*21db0*/  ULDC UR6, c[0x0][0x634] ;  /* 0x00018d0000067ab9 */ /* 0x000fe40000000800 */
[----:B------:R-:W-:-:S05]  /*21dc0*/  IADD3 R3, P1, R12, UR6, RZ ;  /* 0x000000060c037c10 */ /* 0x000fca000ff3e0ff */
[----:B------:R-:W-:-:S04]  /*21dd0*/  IMAD.X R13, RZ, RZ, R15, P1 ;  /* 0x000000ffff0d7224 */ /* 0x000fc800008e060f */
[----:B------:R-:W-:-:S04]  /*21de0*/  IMAD.WIDE.U32 R4, R13, UR4, RZ ;  /* 0x000000040d047c25 */ /* 0x000fc8000f8e00ff */
[----:B------:R-:W-:-:S04]  /*21df0*/  IMAD.WIDE.U32 R4, P1, R3, UR5, R4 ;  /* 0x0000000503047c25 */ /* 0x000fc8000f820004 */
[----:B------:R-:W-:-:S04]  /*21e00*/  IMAD.WIDE.U32 R2, R3, UR4, RZ ;  /* 0x0000000403027c25 */ /* 0x000fc8000f8e00ff */
[----:B------:R-:W-:Y:S01]  /*21e10*/  IMAD.MOV.U32 R2, RZ, RZ, R5 ;  /* 0x000000ffff027224 */ /* 0x000fe200078e0005 */
[----:B------:R-:W-:Y:S01]  /*21e20*/  IADD3 RZ, P3, R3, R4, RZ ;  /* 0x0000000403ff7210 */ /* 0x000fe20007f7e0ff */
[----:B------:R-:W-:-:S04]  /*21e30*/  IMAD.X R3, RZ, RZ, RZ, P1 ;  /* 0x000000ffff037224 */ /* 0x000fc800008e06ff */
[----:B------:R-:W-:-:S08]  /*21e40*/  IMAD.WIDE.U32.X R2, R13, UR5, R2, P3 ;  /* 0x000000050d027c25 */ /* 0x000fd000098e0402 */
.L_x_1073:
[--C-:B------:R-:W-:Y:S01]  /*21e50*/  SHF.R.U64 R10, R2, UR7, R3.reuse ;  /* 0x00000007020a7c19 */ /* 0x100fe20008001203 */
[----:B------:R-:W-:Y:S01]  /*21e60*/  ULDC.64 UR4, c[0x0][0x620] ;  /* 0x0001880000047ab9 */ /* 0x000fe20000000a00 */
[----:B------:R-:W-:Y:S01]  /*21e70*/  SHF.R.U32.HI R2, RZ, UR7, R3 ;  /* 0x00000007ff027c19 */ /* 0x000fe20008011603 */
[----:B------:R-:W-:Y:S01]  /*21e80*/  IMAD.MOV.U32 R3, RZ, RZ, R15 ;  /* 0x000000ffff037224 */ /* 0x000fe200078e000f */
[----:B------:R-:W-:Y:S01]  /*21e90*/  IADD3 R13, P1, RZ, -R10, RZ ;  /* 0x8000000aff0d7210 */ /* 0x000fe20007f3e0ff */
[----:B------:R-:W-:-:S04]  /*21ea0*/  ULDC.64 UR6, c[0x0][0x640] ;  /* 0x0001900000067ab9 */ /* 0x000fc80000000a00 */
[----:B------:R-:W-:Y:S01]  /*21eb0*/  IMAD.X R2, RZ, RZ, ~R2, P1 ;  /* 0x000000ffff027224 */ /* 0x000fe200008e0e02 */
[----:B------:R-:W-:-:S03]  /*21ec0*/  ISETP.NE.U32.AND P1, PT, RZ, UR6, PT ;  /* 0x00000006ff007c0c */ /* 0x000fc6000bf25070 */
[----:B------:R-:W-:Y:S01]  /*21ed0*/  IMAD R2, R2, UR4, RZ ;  /* 0x0000000402027c24 */ /* 0x000fe2000f8e02ff */
[----:B------:R-:W-:-:S03]  /*21ee0*/  ISETP.NE.AND.EX P1, PT, RZ, UR7, PT, P1 ;  /* 0x00000007ff007c0c */ /* 0x000fc6000bf25310 */
[----:B------:R-:W-:Y:S02]  /*21ef0*/  IMAD R5, R13, UR5, R2 ;  /* 0x000000050d057c24 */ /* 0x000fe4000f8e0202 */
[----:B------:R-:W-:-:S04]  /*21f00*/  IMAD.MOV.U32 R2, RZ, RZ, R12 ;  /* 0x000000ffff027224 */ /* 0x000fc800078e000c */
[----:B------:R-:W-:Y:S01]  /*21f10*/  IMAD.WIDE.U32 R2, R13, UR4, R2 ;  /* 0x000000040d027c25 */ /* 0x000fe2000f8e0002 */
[----:B------:R-:W-:-:S03]  /*21f20*/  ULDC UR4, c[0x0][0x618] ;  /* 0x0001860000047ab9 */ /* 0x000fc60000000800 */
[----:B------:R-:W-:-:S05]  /*21f30*/  IMAD.IADD R3, R3, 0x1, R5 ;  /* 0x0000000103037824 */ /* 0x000fca00078e0205 */
[--C-:B------:R-:W-:Y:S02]  /*21f40*/  SHF.R.U64 R12, R2, UR4, R3.reuse ;  /* 0x00000004020c7c19 */ /* 0x100fe40008001203 */
[----:B------:R-:W-:Y:S01]  /*21f50*/  SHF.R.U32.HI R3, RZ, UR4, R3 ;  /* 0x00000004ff037c19 */ /* 0x000fe20008011603 */
[----:B------:R-:W-:-:S03]  /*21f60*/  ULDC UR4, c[0x0][0x608] ;  /* 0x0001820000047ab9 */ /* 0x000fc60000000800 */
[--C-:B------:R-:W-:Y:S02]  /*21f70*/  SHF.R.U64 R13, R12, UR4, R3.reuse ;  /* 0x000000040c0d7c19 */ /* 0x100fe40008001203 */
[----:B------:R-:W-:Y:S01]  /*21f80*/  SHF.R.U32.HI R2, RZ, UR4, R3 ;  /* 0x00000004ff027c19 */ /* 0x000fe20008011603 */
[----:B------:R-:W-:-:S03]  /*21f90*/  ULDC UR4, c[0x0][0x658] ;  /* 0x0001960000047ab9 */ /* 0x000fc60000000800 */
[--C-:B------:R-:W-:Y:S02]  /*21fa0*/  SHF.R.U64 R14, R13, UR4, R2.reuse ;  /* 0x000000040d0e7c19 */ /* 0x100fe40008001202 */
[----:B------:R-:W-:-:S03]  /*21fb0*/  SHF.R.U32.HI R15, RZ, UR4, R2 ;  /* 0x00000004ff0f7c19 */ /* 0x000fc60008011602 */
[----:B------:R-:W-:Y:S02]  /*21fc0*/  IMAD.MOV.U32 R2, RZ, RZ, R14 ;  /* 0x000000ffff027224 */ /* 0x000fe400078e000e */
        /* <DEDUP_REMOVED lines=12> */
.L_x_1074:
[----:B------:R-:W-:Y:S01]  /*22090*/  ULDC UR4, c[0x0][0x648] ;  /* 0x0001920000047ab9 */ /* 0x000fe20000000800 */
[----:B------:R-:W-:Y:S02]  /*220a0*/  LOP3.LUT R13, R13, UR17, RZ, 0xc0, !PT ;  /* 0x000000110d0d7c12 */ /* 0x000fe4000f8ec0ff */
[----:B------:R-:W-:Y:S01]  /*220b0*/  SHF.R.U64 R2, R2, UR4, R3 ;  /* 0x0000000402027c19 */ /* 0x000fe20008001203 */
[----:B------:R-:W-:-:S04]  /*220c0*/  ULDC UR4, c[0x0][0x638] ;  /* 0x00018e0000047ab9 */ /* 0x000fc80000000800 */
[----:B------:R-:W-:Y:S02]  /*220d0*/  IMAD.MOV R3, RZ, RZ, -R2 ;  /* 0x000000ffff037224 */ /* 0x000fe400078e0a02 */
[----:B------:R-:W-:Y:S02]  /*220e0*/  IMAD R4, R2, UR18, R13 ;  /* 0x0000001202047c24 */ /* 0x000fe4000f8e020d */
[----:B------:R-:W-:Y:S01]  /*220f0*/  IMAD R14, R3, UR4, R14 ;  /* 0x00000004030e7c24 */ /* 0x000fe2000f8e020e */
[----:B------:R-:W-:Y:S01]  /*22100*/  ULDC UR4, c[0x0][0x610] ;  /* 0x0001840000047ab9 */ /* 0x000fe20000000800 */
[----:B------:R-:W-:Y:S01]  /*22110*/  LOP3.LUT R3, R12, UR16, RZ, 0xc0, !PT ;  /* 0x000000100c037c12 */ /* 0x000fe2000f8ec0ff */
[----:B------:R-:W-:Y:S01]  /*22120*/  IMAD R9, R4, UR4, R9 ;  /* 0x0000000404097c24 */ /* 0x000fe2000f8e0209 */
[----:B------:R-:W-:Y:S01]  /*22130*/  ULDC UR4, c[0x0][0x600] ;  /* 0x0001800000047ab9 */ /* 0x000fe20000000800 */
[----:B------:R-:W-:Y:S02]  /*22140*/  IMAD.MOV.U32 R4, RZ, RZ, 0x1 ;  /* 0x00000001ff047424 */ /* 0x000fe400078e00ff */
[----:B------:R-:W-:-:S05]  /*22150*/  IMAD R14, R14, UR4, R3 ;  /* 0x000000040e0e7c24 */ /* 0x000fca000f8e0203 */
[----:B------:R-:W-:Y:S02]  /*22160*/  SEL R3, R14, R9, !P4 ;  /* 0x000000090e037207 */ /* 0x000fe40006000000 */
[----:B------:R-:W-:-:S07]  /*22170*/  SEL R2, R9, R14, !P4 ;  /* 0x0000000e09027207 */ /* 0x000fce0006000000 */
.L_x_1072:
[----:B------:R-:W-:Y:S05]  /*22180*/  BSYNC B1 ;  /* 0x0000000000017941 */ /* 0x000fea0003800000 */
.L_x_1071:
[----:B------:R-:W-:-:S13]  /*22190*/  LOP3.LUT P1, RZ, R4, 0xff, RZ, 0xc0, !PT ;  /* 0x000000ff04ff7812 */ /* 0x000fda000782c0ff */
[----:B------:R-:W-:Y:S05]  /*221a0*/  @P1 BRA `(.L_x_1075) ;  /* 0xfffffff400301947 */ /* 0x000fea000383ffff */
[----:B------:R-:W-:Y:S05]  /*221b0*/  BSYNC B0 ;  /* 0x0000000000007941 */ /* 0x000fea0003800000 */
.L_x_1063:
[----:B------:R-:W-:-:S03]  /*221c0*/  UMOV UR4, 0xffffffff ;  /* 0xffffffff00047882 */ /* 0x000fc60000000000 */
[----:B------:R-:W-:Y:S05]  /*221d0*/  BRA.DIV UR4, `(.L_x_1076) ;  /* 0x0000000604ec7947 */ /* 0x000fea000b800000 */
[----:B------:R-:W-:-:S13]  /*221e0*/  ELECT P6, URZ, PT ;  /* 0x00000000003f782f */ /* 0x000fda00038c0000 */
.L_x_1096:
[----:B------:R-:W-:Y:S04]  /*221f0*/  BSSY B0, `(.L_x_1077) ;  /* 0x0000061000007945 */ /* 0x000fe80003800000 */
[----:B------:R-:W-:Y:S05]  /*22200*/  @!P6 BRA `(.L_x_1078) ;  /* 0x00000004007ce947 */ /* 0x000fea0003800000 */
[----:B------:R-:W-:-:S04]  /*22210*/  LOP3.LUT R19, R19, 0x2, RZ, 0xfc, !PT ;  /* 0x0000000213137812 */ /* 0x000fc800078efcff */
[----:B------:R-:W-:-:S13]  /*22220*/  ISETP.NE.AND P0, PT, R19, 0x3, PT ;  /* 0x000000031300780c */ /* 0x000fda0003f05270 */
[----:B------:R-:W-:Y:S05]  /*22230*/  @!P0 BRA `(.L_x_1079) ;  /* 0x0000000000048947 */ /* 0x000fea0003800000 */
[----:B------:R-:W-:Y:S01]  /*22240*/  BPT.TRAP 0x1 ;  /* 0x000000040000795c */ /* 0x000fe20000300000 */
.L_x_1079:
[----:B------:R-:W0:Y:S01]  /*22250*/  S2R R3, SR_CgaCtaId ;  /* 0x0000000000037919 */ /* 0x000e220000008800 */
[----:B------:R-:W-:-:S04]  /*22260*/  MOV R2, 0x400 ;  /* 0x0000040000027802 */ /* 0x000fc80000000f00 */
[----:B0-----:R-:W-:Y:S02]  /*22270*/  LEA R3, R3, R2, 0x18 ;  /* 0x0000000203037211 */ /* 0x001fe400078ec0ff */
[----:B------:R-:W-:-:S03]  /*22280*/  SHF.L.U32 R2, R0, 0x1f, RZ ;  /* 0x0000001f00027819 */ /* 0x000fc600000006ff */
[----:B------:R-:W-:-:S04]  /*22290*/  VIADD R3, R3, 0x50 ;  /* 0x0000005003037836 */ /* 0x000fc80000000000 */
[----:B------:R-:W-:-:S04]  /*222a0*/  IMAD R5, R6, 0x8, R3 ;  /* 0x0000000806057824 */ /* 0x000fc800078e0203 */
[----:B------:R-:W0:Y:S02]  /*222b0*/  SYNCS.PHASECHK.TRANS64.TRYWAIT P0, [R5+URZ], R2 ;  /* 0x00000002050075a7 */ /* 0x000e24000800017f */
[----:B0-----:R-:W-:Y:S05]  /*222c0*/  @!P0 BRA `(.L_x_1080) ;  /* 0x0000000400d08947 */ /* 0x001fea0003800000 */
.L_x_1097:
[----:B------:R-:W-:-:S05]  /*222d0*/  VIADD R6, R6, 0x1 ;  /* 0x0000000106067836 */ /* 0x000fca0000000000 */
[----:B------:R-:W-:-:S04]  /*222e0*/  ISETP.NE.AND P0, PT, R6, 0xa, PT ;  /* 0x0000000a0600780c */ /* 0x000fc80003f05270 */
[----:B0-----:R-:W-:Y:S02]  /*222f0*/  SEL R5, RZ, 0x1, P0 ;  /* 0x00000001ff057807 */ /* 0x001fe40000000000 */
[----:B------:R-:W-:Y:S02]  /*22300*/  SEL R6, R6, RZ, P0 ;  /* 0x000000ff06067207 */ /* 0x000fe40000000000 */
[----:B------:R-:W-:-:S03]  /*22310*/  LOP3.LUT R5, R0, R5, RZ, 0x3c, !PT ;  /* 0x0000000500057212 */ /* 0x000fc600078e3cff */
[----:B------:R-:W-:Y:S01]  /*22320*/  IMAD R7, R6, 0x8, R3 ;  /* 0x0000000806077824 */ /* 0x000fe200078e0203 */
[----:B------:R-:W-:-:S04]  /*22330*/  SHF.L.U32 R0, R5, 0x1f, RZ ;  /* 0x0000001f05007819 */ /* 0x000fc800000006ff */
[----:B------:R-:W0:Y:S02]  /*22340*/  SYNCS.PHASECHK.TRANS64.TRYWAIT P0, [R7+URZ], R0 ;  /* 0x00000000070075a7 */ /* 0x000e24000800017f */
[----:B0-----:R-:W-:Y:S05]  /*22350*/  @!P0 BRA `(.L_x_1081) ;  /* 0x0000000400c08947 */ /* 0x001fea0003800000 */
.L_x_1098:
[----:B0-----:R-:W-:-:S05]  /*22360*/  VIADD R0, R6, 0x1 ;  /* 0x0000000106007836 */ /* 0x001fca0000000000 */
[----:B------:R-:W-:-:S04]  /*22370*/  ISETP.NE.AND P0, PT, R0, 0xa, PT ;  /* 0x0000000a0000780c */ /* 0x000fc80003f05270 */
[----:B------:R-:W-:Y:S02]  /*22380*/  SEL R2, RZ, 0x1, P0 ;  /* 0x00000001ff027807 */ /* 0x000fe40000000000 */
[----:B------:R-:W-:Y:S02]  /*22390*/  SEL R4, R0, RZ, P0 ;  /* 0x000000ff00047207 */ /* 0x000fe40000000000 */
[----:B------:R-:W-:-:S03]  /*223a0*/  LOP3.LUT R5, R5, R2, RZ, 0x3c, !PT ;  /* 0x0000000205057212 */ /* 0x000fc600078e3cff */
[----:B------:R-:W-:Y:S01]  /*223b0*/  IMAD R7, R4, 0x8, R3 ;  /* 0x0000000804077824 */ /* 0x000fe200078e0203 */
[----:B------:R-:W-:-:S04]  /*223c0*/  SHF.L.U32 R0, R5, 0x1f, RZ ;  /* 0x0000001f05007819 */ /* 0x000fc800000006ff */
[----:B------:R-:W0:Y:S02]  /*223d0*/  SYNCS.PHASECHK.TRANS64.TRYWAIT P0, [R7+URZ], R0 ;  /* 0x00000000070075a7 */ /* 0x000e24000800017f */
[----:B0-----:R-:W-:Y:S05]  /*223e0*/  @!P0 BRA `(.L_x_1082) ;  /* 0x0000000400b08947 */ /* 0x001fea0003800000 */
.L_x_1099:
        /* <DEDUP_REMOVED lines=9> */
.L_x_1100:
        /* <DEDUP_REMOVED lines=9> */
.L_x_1101:
        /* <DEDUP_REMOVED lines=9> */
.L_x_1102:
        /* <DEDUP_REMOVED lines=9> */
.L_x_1103:
        /* <DEDUP_REMOVED lines=9> */
.L_x_1104:
        /* <DEDUP_REMOVED lines=9> */
.L_x_1105:
[----:B0-----:R-:W-:-:S05]  /*22750*/  VIADD R0, R4, 0x1 ;  /* 0x0000000104007836 */ /* 0x001fca0000000000 */
[----:B------:R-:W-:-:S04]  /*22760*/  ISETP.NE.AND P0, PT, R0, 0xa, PT ;  /* 0x0000000a0000780c */ /* 0x000fc80003f05270 */
[----:B------:R-:W-:Y:S02]  /*22770*/  SEL R2, RZ, 0x1, P0 ;  /* 0x00000001ff027807 */ /* 0x000fe40000000000 */
[----:B------:R-:W-:Y:S02]  /*22780*/  SEL R0, R0, RZ, P0 ;  /* 0x000000ff00007207 */ /* 0x000fe40000000000 */
[----:B------:R-:W-:-:S03]  /*22790*/  LOP3.LUT R2, R5, R2, RZ, 0x3c, !PT ;  /* 0x0000000205027212 */ /* 0x000fc600078e3cff */
[----:B------:R-:W-:Y:S01]  /*227a0*/  IMAD R3, R0, 0x8, R3 ;  /* 0x0000000800037824 */ /* 0x000fe200078e0203 */
[----:B------:R-:W-:-:S07]  /*227b0*/  SHF.L.U32 R0, R2, 0x1f, RZ ;  /* 0x0000001f02007819 */ /* 0x000fce00000006ff */
.L_x_1089:
[----:B0-----:R0:W1:Y:S02]  /*227c0*/  SYNCS.PHASECHK.TRANS64.TRYWAIT P0, [R3+URZ], R0 ;  /* 0x00000000030075a7 */ /* 0x001064000800017f */
[----:B-1----:R-:W-:Y:S05]  /*227d0*/  @!P0 NANOSLEEP.SYNCS 0x989680 ;  /* 0x009896800000895d */ /* 0x002fea0003900000 */
[----:B------:R-:W1:Y:S02]  /*227e0*/  @!P0 SYNCS.PHASECHK.TRANS64 P0, [R3+URZ], R0 ;  /* 0x00000000030085a7 */ /* 0x000e64000800007f */
[----:B-1----:R-:W-:Y:S05]  /*227f0*/  @!P0 BRA `(.L_x_1089) ;  /* 0xfffffffc00f08947 */ /* 0x002fea000383ffff */
.L_x_1078:
[----:B------:R-:W-:Y:S05]  /*22800*/  BSYNC B0 ;  /* 0x0000000000007941 */ /* 0x000fea0003800000 */
.L_x_1077:
[----:B------:R-:W-:Y:S05]  /*22810*/  EXIT ;  /* 0x000000000000794d */ /* 0x000fea0003800000 */
.L_x_18:
[----:B-1----:R1:W2:Y:S02]  /*22820*/  SYNCS.PHASECHK.TRANS64.TRYWAIT P1, [R3+URZ], R2 ;  /* 0x00000002030075a7 */ /* 0x0022a4000802017f */
[----:B--2---:R-:W-:Y:S05]  /*22830*/  @!P1 NANOSLEEP.SYNCS 0x989680 ;  /* 0x009896800000995d */ /* 0x004fea0003900000 */
[----:B------:R-:W2:Y:S02]  /*22840*/  @!P1 SYNCS.PHASECHK.TRANS64 P1, [R3+URZ], R2 ;  /* 0x00000002030095a7 */ /* 0x000ea4000802007f */
[----:B--2---:R-:W-:Y:S05]  /*22850*/  @!P1 BRA `(.L_x_18) ;  /* 0xfffffffc00f09947 */ /* 0x004fea000383ffff */
[----:B------:R-:W-:Y:S05]  /*22860*/  BRA `(.L_x_17) ;  /* 0xfffffde800d47947 */ /* 0x000fea000383ffff */
.L_x_23:
[----:B-1----:R1:W2:Y:S02]  /*22870*/  SYNCS.PHASECHK.TRANS64.TRYWAIT P1, [R5+URZ], R6 ;  /* 0x00000006050075a7 */ /* 0x0022a4000802017f */
[----:B--2---:R-:W-:Y:S05]  /*22880*/  @!P1 NANOSLEEP.SYNCS 0x989680 ;  /* 0x009896800000995d */ /* 0x004fea0003900000 */
[----:B------:R-:W2:Y:S02]  /*22890*/  @!P1 SYNCS.PHASECHK.TRANS64 P1, [R5+URZ], R6 ;  /* 0x00000006050095a7 */ /* 0x000ea4000802007f */
[----:B--2---:R-:W-:Y:S05]  /*228a0*/  @!P1 BRA `(.L_x_23) ;  /* 0xfffffffc00f09947 */ /* 0x004fea000383ffff */
[----:B------:R-:W-:Y:S05]  /*228b0*/  BRA `(.L_x_22) ;  /* 0xfffffdfc00607947 */ /* 0x000fea000383ffff */
.L_x_1064:
[----:B------:R-:W-:Y:S01]  /*228c0*/  BSSY B1, `(.L_x_1090) ;  /* 0x0000006000017945 */ /* 0x000fe20003800000 */
[----:B------:R-:W-:-:S07]  /*228d0*/  IMAD.MOV.U32 R15, RZ, RZ, -0x1 ;  /* 0xffffffffff0f7424 */ /* 0x000fce00078e00ff */
[----:B------:R-:W-:Y:S05]  /*228e0*/  WARPSYNC.COLLECTIVE R15, `(.L_x_1091) ;  /* 0x000000000f0c7348 */ /* 0x000fea0003c00000 */
[----:B------:R-:W-:Y:S02]  /*228f0*/  ELECT P6, UR62, PT ;  /* 0x00000000003e782f */ /* 0x000fe400038c0000 */
[----:B------:R-:W-:Y:S01]  /*22900*/  MOV R14, UR62 ;  /* 0x0000003e000e7c02 */ /* 0x000fe20008000f00 */
[----:B------:R-:W-:Y:S10]  /*22910*/  ENDCOLLECTIVE ;  /* 0x000000000000791b */ /* 0x000ff40003800000 */
.L_x_1091:
[----:B------:R-:W-:Y:S05]  /*22920*/  BSYNC B1 ;  /* 0x0000000000017941 */ /* 0x000fea0003800000 */
.L_x_1090:
[----:B------:R-:W-:Y:S05]  /*22930*/  BRA `(.L_x_1092) ;  /* 0xffffffec00587947 */ /* 0x000fea000383ffff */
.L_x_1067:
[----:B0-----:R0:W1:Y:S02]  /*22940*/  SYNCS.PHASECHK.TRANS64.TRYWAIT P1, [R13+URZ+0x50], R18 ;  /* 0x000050120d0075a7 */ /* 0x001064000802017f */
[----:B-1----:R-:W-:Y:S05]  /*22950*/  @!P1 NANOSLEEP.SYNCS 0x989680 ;  /* 0x009896800000995d */ /* 0x002fea0003900000 */
[----:B------:R-:W1:Y:S02]  /*22960*/  @!P1 SYNCS.PHASECHK.TRANS64 P1, [R13+URZ+0x50], R18 ;  /* 0x000050120d0095a7 */ /* 0x000e64000802007f */
[----:B-1----:R-:W-:Y:S05]  /*22970*/  @!P1 BRA `(.L_x_1067) ;  /* 0xfffffffc00f09947 */ /* 0x002fea000383ffff */
[----:B------:R-:W-:Y:S05]  /*22980*/  BRA `(.L_x_1093) ;  /* 0xffffffec00887947 */ /* 0x000fea000383ffff */
.L_x_1076:
[----:B------:R-:W-:Y:S01]  /*22990*/  BSSY B0, `(.L_x_1094) ;  /* 0x0000006000007945 */ /* 0x000fe20003800000 */
[----:B------:R-:W-:-:S07]  /*229a0*/  IMAD.MOV.U32 R15, RZ, RZ, -0x1 ;  /* 0xffffffffff0f7424 */ /* 0x000fce00078e00ff */
[----:B------:R-:W-:Y:S05]  /*229b0*/  WARPSYNC.COLLECTIVE R15, `(.L_x_1095) ;  /* 0x000000000f0c7348 */ /* 0x000fea0003c00000 */
[----:B------:R-:W-:Y:S02]  /*229c0*/  ELECT P6, UR62, PT ;  /* 0x00000000003e782f */ /* 0x000fe400038c0000 */
[----:B------:R-:W-:Y:S01]  /*229d0*/  MOV R14, UR62 ;  /* 0x0000003e000e7c02 */ /* 0x000fe20008000f00 */
[----:B------:R-:W-:Y:S10]  /*229e0*/  ENDCOLLECTIVE ;  /* 0x000000000000791b */ /* 0x000ff40003800000 */
.L_x_1095:
[----:B------:R-:W-:Y:S05]  /*229f0*/  BSYNC B0 ;  /* 0x0000000000007941 */ /* 0x000fea0003800000 */
.L_x_1094:
[----:B------:R-:W-:Y:S05]  /*22a00*/  BRA `(.L_x_1096) ;  /* 0xfffffff400f87947 */ /* 0x000fea000383ffff */
.L_x_1080:
[----:B0-----:R0:W1:Y:S02]  /*22a10*/  SYNCS.PHASECHK.TRANS64.TRYWAIT P0, [R5+URZ], R2 ;  /* 0x00000002050075a7 */ /* 0x001064000800017f */
[----:B-1----:R-:W-:Y:S05]  /*22a20*/  @!P0 NANOSLEEP.SYNCS 0x989680 ;  /* 0x009896800000895d */ /* 0x002fea0003900000 */
[----:B------:R-:W1:Y:S02]  /*22a30*/  @!P0 SYNCS.PHASECHK.TRANS64 P0, [R5+URZ], R2 ;  /* 0x00000002050085a7 */ /* 0x000e64000800007f */
[----:B-1----:R-:W-:Y:S05]  /*22a40*/  @!P0 BRA `(.L_x_1080) ;  /* 0xfffffffc00f08947 */ /* 0x002fea000383ffff */
[----:B------:R-:W-:Y:S05]  /*22a50*/  BRA `(.L_x_1097) ;  /* 0xfffffff8001c7947 */ /* 0x000fea000383ffff */
.L_x_1081:
[----:B0-----:R0:W1:Y:S02]  /*22a60*/  SYNCS.PHASECHK.TRANS64.TRYWAIT P0, [R7+URZ], R0 ;  /* 0x00000000070075a7 */ /* 0x001064000800017f */
[----:B-1----:R-:W-:Y:S05]  /*22a70*/  @!P0 NANOSLEEP.SYNCS 0x989680 ;  /* 0x009896800000895d */ /* 0x002fea0003900000 */
[----:B------:R-:W1:Y:S02]  /*22a80*/  @!P0 SYNCS.PHASECHK.TRANS64 P0, [R7+URZ], R0 ;  /* 0x00000000070085a7 */ /* 0x000e64000800007f */
[----:B-1----:R-:W-:Y:S05]  /*22a90*/  @!P0 BRA `(.L_x_1081) ;  /* 0xfffffffc00f08947 */ /* 0x002fea000383ffff */
[----:B------:R-:W-:Y:S05]  /*22aa0*/  BRA `(.L_x_1098) ;  /* 0xfffffff8002c7947 */ /* 0x000fea000383ffff */
.L_x_1082:
[----:B0-----:R0:W1:Y:S02]  /*22ab0*/  SYNCS.PHASECHK.TRANS64.TRYWAIT P0, [R7+URZ], R0 ;  /* 0x00000000070075a7 */ /* 0x001064000800017f */
[----:B-1----:R-:W-:Y:S05]  /*22ac0*/  @!P0 NANOSLEEP.SYNCS 0x989680 ;  /* 0x009896800000895d */ /* 0x002fea0003900000 */
[----:B------:R-:W1:Y:S02]  /*22ad0*/  @!P0 SYNCS.PHASECHK.TRANS64 P0, [R7+URZ], R0 ;  /* 0x00000000070085a7 */ /* 0x000e64000800007f */
[----:B-1----:R-:W-:Y:S05]  /*22ae0*/  @!P0 BRA `(.L_x_1082) ;  /* 0xfffffffc00f08947 */ /* 0x002fea000383ffff */
[----:B------:R-:W-:Y:S05]  /*22af0*/  BRA `(.L_x_1099) ;  /* 0xfffffff8003c7947 */ /* 0x000fea000383ffff */
.L_x_1083:
[----:B0-----:R0:W1:Y:S02]  /*22b00*/  SYNCS.PHASECHK.TRANS64.TRYWAIT P0, [R7+URZ], R0 ;  /* 0x00000000070075a7 */ /* 0x001064000800017f */
[----:B-1----:R-:W-:Y:S05]  /*22b10*/  @!P0 NANOSLEEP.SYNCS 0x989680 ;  /* 0x009896800000895d */ /* 0x002fea0003900000 */
[----:B------:R-:W1:Y:S02]  /*22b20*/  @!P0 SYNCS.PHASECHK.TRANS64 P0, [R7+URZ], R0 ;  /* 0x00000000070085a7 */ /* 0x000e64000800007f */
[----:B-1----:R-:W-:Y:S05]  /*22b30*/  @!P0 BRA `(.L_x_1083) ;  /* 0xfffffffc00f08947 */ /* 0x002fea000383ffff */
[----:B------:R-:W-:Y:S05]  /*22b40*/  BRA `(.L_x_1100) ;  /* 0xfffffff8004c7947 */ /* 0x000fea000383ffff */
.L_x_1084:
[----:B0-----:R0:W1:Y:S02]  /*22b50*/  SYNCS.PHASECHK.TRANS64.TRYWAIT P0, [R7+URZ], R0 ;  /* 0x00000000070075a7 */ /* 0x001064000800017f */
[----:B-1----:R-:W-:Y:S05]  /*22b60*/  @!P0 NANOSLEEP.SYNCS 0x989680 ;  /* 0x009896800000895d */ /* 0x002fea0003900000 */
[----:B------:R-:W1:Y:S02]  /*22b70*/  @!P0 SYNCS.PHASECHK.TRANS64 P0, [R7+URZ], R0 ;  /* 0x00000000070085a7 */ /* 0x000e64000800007f */
[----:B-1----:R-:W-:Y:S05]  /*22b80*/  @!P0 BRA `(.L_x_1084) ;  /* 0xfffffffc00f08947 */ /* 0x002fea000383ffff */
[----:B------:R-:W-:Y:S05]  /*22b90*/  BRA `(.L_x_1101) ;  /* 0xfffffff8005c7947 */ /* 0x000fea000383ffff */
.L_x_1085:
[----:B0-----:R0:W1:Y:S02]  /*22ba0*/  SYNCS.PHASECHK.TRANS64.TRYWAIT P0, [R7+URZ], R0 ;  /* 0x00000000070075a7 */ /* 0x001064000800017f */
[----:B-1----:R-:W-:Y:S05]  /*22bb0*/  @!P0 NANOSLEEP.SYNCS 0x989680 ;  /* 0x009896800000895d */ /* 0x002fea0003900000 */
[----:B------:R-:W1:Y:S02]  /*22bc0*/  @!P0 SYNCS.PHASECHK.TRANS64 P0, [R7+URZ], R0 ;  /* 0x00000000070085a7 */ /* 0x000e64000800007f */
[----:B-1----:R-:W-:Y:S05]  /*22bd0*/  @!P0 BRA `(.L_x_1085) ;  /* 0xfffffffc00f08947 */ /* 0x002fea000383ffff */
[----:B------:R-:W-:Y:S05]  /*22be0*/  BRA `(.L_x_1102) ;  /* 0xfffffff8006c7947 */ /* 0x000fea000383ffff */
.L_x_1086:
[----:B0-----:R0:W1:Y:S02]  /*22bf0*/  SYNCS.PHASECHK.TRANS64.TRYWAIT P0, [R7+URZ], R0 ;  /* 0x00000000070075a7 */ /* 0x001064000800017f */
[----:B-1----:R-:W-:Y:S05]  /*22c00*/  @!P0 NANOSLEEP.SYNCS 0x989680 ;  /* 0x009896800000895d */ /* 0x002fea0003900000 */
[----:B------:R-:W1:Y:S02]  /*22c10*/  @!P0 SYNCS.PHASECHK.TRANS64 P0, [R7+URZ], R0 ;  /* 0x00000000070085a7 */ /* 0x000e64000800007f */
[----:B-1----:R-:W-:Y:S05]  /*22c20*/  @!P0 BRA `(.L_x_1086) ;  /* 0xfffffffc00f08947 */ /* 0x002fea000383ffff */
[----:B------:R-:W-:Y:S05]  /*22c30*/  BRA `(.L_x_1103) ;  /* 0xfffffff8007c7947 */ /* 0x000fea000383ffff */
.L_x_1087:
[----:B0-----:R0:W1:Y:S02]  /*22c40*/  SYNCS.PHASECHK.TRANS64.TRYWAIT P0, [R7+URZ], R0 ;  /* 0x00000000070075a7 */ /* 0x001064000800017f */
[----:B-1----:R-:W-:Y:S05]  /*22c50*/  @!P0 NANOSLEEP.SYNCS 0x989680 ;  /* 0x009896800000895d */ /* 0x002fea0003900000 */
[----:B------:R-:W1:Y:S02]  /*22c60*/  @!P0 SYNCS.PHASECHK.TRANS64 P0, [R7+URZ], R0 ;  /* 0x00000000070085a7 */ /* 0x000e64000800007f */
[----:B-1----:R-:W-:Y:S05]  /*22c70*/  @!P0 BRA `(.L_x_1087) ;  /* 0xfffffffc00f08947 */ /* 0x002fea000383ffff */
[----:B------:R-:W-:Y:S05]  /*22c80*/  BRA `(.L_x_1104) ;  /* 0xfffffff8008c7947 */ /* 0x000fea000383ffff */
.L_x_1088:
[----:B0-----:R0:W1:Y:S02]  /*22c90*/  SYNCS.PHASECHK.TRANS64.TRYWAIT P0, [R7+URZ], R0 ;  /* 0x00000000070075a7 */ /* 0x001064000800017f */
[----:B-1----:R-:W-:Y:S05]  /*22ca0*/  @!P0 NANOSLEEP.SYNCS 0x989680 ;  /* 0x009896800000895d */ /* 0x002fea0003900000 */
[----:B------:R-:W1:Y:S02]  /*22cb0*/  @!P0 SYNCS.PHASECHK.TRANS64 P0, [R7+URZ], R0 ;  /* 0x00000000070085a7 */ /* 0x000e64000800007f */
[----:B-1----:R-:W-:Y:S05]  /*22cc0*/  @!P0 BRA `(.L_x_1088) ;  /* 0xfffffffc00f08947 */ /* 0x002fea000383ffff */
[----:B------:R-:W-:Y:S05]  /*22cd0*/  BRA `(.L_x_1105) ;  /* 0xfffffff8009c7947 */ /* 0x000fea000383ffff */
.L_x_1106:
[----:B------:R-:W-:-:S00]  /*22ce0*/  BRA `(.L_x_1106) ;  /* 0xfffffffc00fc7947 */ /* 0x000fc0000383ffff */
[----:B------:R-:W-:-:S00]  /*22cf0*/  NOP ;  /* 0x0000000000007918 */ /* 0x000fc00000000000 */
        /* <DEDUP_REMOVED lines=8> */
.L_x_1107:


//--------------------- .nv.global.init           --------------------------
	.section	.nv.global.init,"aw",@progbits
.nv.global.init:
	.type		$str$22,@object
	.size		$str$22,($str$23 - $str$22)
$str$22:
        /*0000*/ 	.byte	0x6b, 0x5f, 0x74, 0x69, 0x6c, 0x65, 0x5f, 0x63, 0x6f, 0x75, 0x6e, 0x74, 0x20, 0x3e, 0x3d, 0x20
        /*0010*/ 	.byte	0x31, 0x00
	.type		$str$23,@object
	.size		$str$23,(__unnamed_1 - $str$23)
$str$23:
        /*0012*/ 	.byte	0x2f, 0x74, 0x6d, 0x70, 0x2f, 0x63, 0x75, 0x74, 0x6c, 0x61, 0x73, 0x73, 0x5f, 0x73, 0x77, 0x65
        /*0022*/ 	.byte	0x65, 0x70, 0x5f, 0x73, 0x72, 0x63, 0x2f, 0x69, 0x6e, 0x63, 0x6c, 0x75, 0x64, 0x65, 0x2f, 0x63
        /*0032*/ 	.byte	0x75, 0x74, 0x6c, 0x61, 0x73, 0x73, 0x2f, 0x67, 0x65, 0x6d, 0x6d, 0x2f, 0x63, 0x6f, 0x6c, 0x6c
        /*0042*/ 	.byte	0x65, 0x63, 0x74, 0x69, 0x76, 0x65, 0x2f, 0x73, 0x6d, 0x39, 0x30, 0x5f, 0x6d, 0x6d, 0x61, 0x5f
        /*0052*/ 	.byte	0x74, 0x6d, 0x61, 0x5f, 0x67, 0x6d, 0x6d, 0x61, 0x5f, 0x73, 0x73, 0x5f, 0x77, 0x61, 0x72, 0x70
        /*0062*/ 	.byte	0x73, 0x70, 0x65, 0x63, 0x69, 0x61, 0x6c, 0x69, 0x7a, 0x65, 0x64, 0x2e, 0x68, 0x70, 0x70, 0x00
	.type		__unnamed_1,@object
	.size		__unnamed_1,(.L_0 - __unnamed_1)
__unnamed_1:
        /* <DEDUP_REMOVED lines=173> */
        /*0b42*/ 	.byte	0x69, 0x74, 0x79, 0x5d, 0x00
.L_0:


//--------------------- .nv.shared._ZN7cutlass13device_kernelINS_4gemm6kernel13GemmUniversalIN4cute5tupleIJiiiiEEENS1_10collective13CollectiveMmaINS1_34MainloopSm90TmaGmmaWarpSpecializedILi10ENS5_IJNS4_1CILi1EEESB_SB_EEENS1_35KernelTmaWarpSpecializedCooperativeEEENS5_IJNSA_ILi192EEENSA_ILi512EEENSA_ILi32EEEEEEaNS5_IJlSB_lEEEaSJ_NS4_8TiledMMAINS4_8MMA_AtomIJNS4_4SM904GMMA27MMA_64x256x32_S32S8S8_SS_TNEEEENS4_6LayoutINS5_IJNSA_ILi2EEESB_SB_EEENS5_IJSB_NSA_ILi0EEEST_EEEEENS5_IJNS4_10UnderscoreESW_SW_EEEEENS4_13SM90_TMA_LOADENS4_14ComposedLayoutINS4_7SwizzleILi1ELi4ELi3EEENS4_18smem_ptr_flag_bitsILi8EEENSQ_INS5_IJNSA_ILi8EEESH_EEENS5_IJSH_SB_EEEEEEEvNS4_8identityESZ_S19_vS1A_EENS_8epilogue10collective6detail29Sm90TmaWarpSpecializedAdapterINS1D_15DefaultEpilogueIaSJ_SJ_NS1C_6thread17LinearCombinationIaLi1EiiLNS1H_9ScaleType4KindE0ELNS_15FloatRoundStyleE2EaEENS1_15EpilogueDefaultEEEEEvvEEEEvNT_6ParamsE --------------------------
	.section	.nv.shared._ZN7cutlass13device_kernelINS_4gemm6kernel13GemmUniversalIN4cute5tupleIJiiiiEEENS1_10collective13CollectiveMmaINS1_34MainloopSm90TmaGmmaWarpSpecializedILi10ENS5_IJNS4_1CILi1EEESB_SB_EEENS1_35KernelTmaWarpSpecializedCooperativeEEENS5_IJNSA_ILi192EEENSA_ILi512EEENSA_ILi32EEEEEEaNS5_IJlSB_lEEEaSJ_NS4_8TiledMMAINS4_8MMA_AtomIJNS4_4SM904GMMA27MMA_64x256x32_S32S8S8_SS_TNEEEENS4_6LayoutINS5_IJNSA_ILi2EEESB_SB_EEENS5_IJSB_NSA_ILi0EEEST_EEEEENS5_IJNS4_10UnderscoreESW_SW_EEEEENS4_13SM90_TMA_LOADENS4_14ComposedLayoutINS4_7SwizzleILi1ELi4ELi3EEENS4_18smem_ptr_flag_bitsILi8EEENSQ_INS5_IJNSA_ILi8EEESH_EEENS5_IJSH_SB_EEEEEEEvNS4_8identityESZ_S19_vS1A_EENS_8epilogue10collective6detail29Sm90TmaWarpSpecializedAdapterINS1D_15DefaultEpilogueIaSJ_SJ_NS1C_6thread17LinearCombinationIaLi1EiiLNS1H_9ScaleType4KindE0ELNS_15FloatRoundStyleE2EaEENS1_15EpilogueDefaultEEEEEvvEEEEvNT_6ParamsE,"aw",@nobits
	.sectionflags	@""
	.align	16
	.zero		1024


//--------------------- .nv.shared.reserved.0     --------------------------
	.section	.nv.shared.reserved.0,"aw",@nobits
	.weak		__nv_reservedSMEM_offset_0_alias
	.size		__nv_reservedSMEM_offset_0_alias, 0, 0
	.other		__nv_reservedSMEM_offset_0_alias,@"STO_CUDA_RESERVED_SHARED STV_DEFAULT"
__nv_reservedSMEM_offset_0_alias:
	.zero		0


//--------------------- .nv.global                --------------------------
	.section	.nv.global,"aw",@nobits
.nv.global:
	.type		_ZN40_INTERNAL_cd3e5573_4_k_cu_11b9a075_157534cute1_E,@object
	.size		_ZN40_INTERNAL_cd3e5573_4_k_cu_11b9a075_157534cute1_E,(_ZN40_INTERNAL_cd3e5573_4_k_cu_11b9a075_157534cuda3std3__45__cpo6cbeginE - _ZN40_INTERNAL_cd3e5573_4_k_cu_11b9a075_157534cute1_E)
_ZN40_INTERNAL_cd3e5573_4_k_cu_11b9a075_157534cute1_E:
	.zero		1
	.type		_ZN40_INTERNAL_cd3e5573_4_k_cu_11b9a075_157534cuda3std3__45__cpo6cbeginE,@object
	.size		_ZN40_INTERNAL_cd3e5573_4_k_cu_11b9a075_157534cuda3std3__45__cpo6cbeginE,(_ZN40_INTERNAL_cd3e5573_4_k_cu_11b9a075_157534cuda3std3__48in_placeE - _ZN40_INTERNAL_cd3e5573_4_k_cu_11b9a075_157534cuda3std3__45__cpo6cbeginE)
_ZN40_INTERNAL_cd3e5573_4_k_cu_11b9a075_157534cuda3std3__45__cpo6cbeginE:
	.zero		1
	.type		_ZN40_INTERNAL_cd3e5573_4_k_cu_11b9a075_157534cuda3std3__48in_placeE,@object
	.size		_ZN40_INTERNAL_cd3e5573_4_k_cu_11b9a075_157534cuda3std3__48in_placeE,(_ZN40_INTERNAL_cd3e5573_4_k_cu_11b9a075_157534cuda3std6ranges3__45__cpo9iter_moveE - _ZN40_INTERNAL_cd3e5573_4_k_cu_11b9a075_157534cuda3std3__48in_placeE)
_ZN40_INTERNAL_cd3e5573_4_k_cu_11b9a075_157534cuda3std3__48in_placeE:
	.zero		1
	.type		_ZN40_INTERNAL_cd3e5573_4_k_cu_11b9a075_157534cuda3std6ranges3__45__cpo9iter_moveE,@object
	.size		_ZN40_INTERNAL_cd3e5573_4_k_cu_11b9a075_157534cuda3std6ranges3__45__cpo9iter_moveE,(_ZN40_INTERNAL_cd3e5573_4_k_cu_11b9a075_157534cuda3std3__45__cpo5beginE - _ZN40_INTERNAL_cd3e5573_4_k_cu_11b9a075_157534cuda3std6ranges3__45__cpo9iter_moveE)
_ZN40_INTERNAL_cd3e5573_4_k_cu_11b9a075_157534cuda3std6ranges3__45__cpo9iter_moveE:
	.zero		1
	.type		_ZN40_INTERNAL_cd3e5573_4_k_cu_11b9a075_157534cuda3std3__45__cpo5beginE,@object
	.size		_ZN40_INTERNAL_cd3e5573_4_k_cu_11b9a075_157534cuda3std3__45__cpo5beginE,(_ZN40_INTERNAL_cd3e5573_4_k_cu_11b9a075_157534cuda3std3__442_GLOBAL__N__cd3e5573_4_k_cu_11b9a075_157536ignoreE - _ZN40_INTERNAL_cd3e5573_4_k_cu_11b9a075_157534cuda3std3__45__cpo5beginE)
_ZN40_INTERNAL_cd3e5573_4_k_cu_11b9a075_157534cuda3std3__45__cpo5beginE:
	.zero		1
	.type		_ZN40_INTERNAL_cd3e5573_4_k_cu_11b9a075_157534cuda3std3__442_GLOBAL__N__cd3e5573_4_k_cu_11b9a075_157536ignoreE,@object
	.size		_ZN40_INTERNAL_cd3e5573_4_k_cu_11b9a075_157534cuda3std3__442_GLOBAL__N__cd3e5573_4_k_cu_11b9a075_157536ignoreE,(_ZN40_INTERNAL_cd3e5573_4_k_cu_11b9a075_157534cute7productE - _ZN40_INTERNAL_cd3e5573_4_k_cu_11b9a075_157534cuda3std3__442_GLOBAL__N__cd3e5573_4_k_cu_11b9a075_157536ignoreE)
_ZN40_INTERNAL_cd3e5573_4_k_cu_11b9a075_157534cuda3std3__442_GLOBAL__N__cd3e5573_4_k_cu_11b9a075_157536ignoreE:
	.zero		1
	.type		_ZN40_INTERNAL_cd3e5573_4_k_cu_11b9a075_157534cute7productE,@object
	.size		_ZN40_INTERNAL_cd3e5573_4_k_cu_11b9a075_157534cute7productE,(_ZN40_INTERNAL_cd3e5573_4_k_cu_11b9a075_157534cuda3std3__45__cpo3endE - _ZN40_INTERNAL_cd3e5573_4_k_cu_11b9a075_157534cute7productE)
_ZN40_INTERNAL_cd3e5573_4_k_cu_11b9a075_157534cute7productE:
	.zero		1
	.type		_ZN40_INTERNAL_cd3e5573_4_k_cu_11b9a075_157534cuda3std3__45__cpo3endE,@object
	.size		_ZN40_INTERNAL_cd3e5573_4_k_cu_11b9a075_157534cuda3std3__45__cpo3endE,(_ZN40_INTERNAL_cd3e5573_4_k_cu_11b9a075_157534cuda3std3__419piecewise_constructE - _ZN40_INTERNAL_cd3e5573_4_k_cu_11b9a075_157534cuda3std3__45__cpo3endE)
_ZN40_INTERNAL_cd3e5573_4_k_cu_11b9a075_157534cuda3std3__45__cpo3endE:
	.zero		1
	.type		_ZN40_INTERNAL_cd3e5573_4_k_cu_11b9a075_157534cuda3std3__419piecewise_constructE,@object
	.size		_ZN40_INTERNAL_cd3e5573_4_k_cu_11b9a075_157534cuda3std3__419piecewise_constructE,(_ZN40_INTERNAL_cd3e5573_4_k_cu_11b9a075_157534cuda3std3__45__cpo4cendE - _ZN40_INTERNAL_cd3e5573_4_k_cu_11b9a075_157534cuda3std3__419piecewise_constructE)
_ZN40_INTERNAL_cd3e5573_4_k_cu_11b9a075_157534cuda3std3__419piecewise_constructE:
	.zero		1
	.type		_ZN40_INTERNAL_cd3e5573_4_k_cu_11b9a075_157534cuda3std3__45__cpo4cendE,@object
	.size		_ZN40_INTERNAL_cd3e5573_4_k_cu_11b9a075_157534cuda3std3__45__cpo4cendE,(_ZN40_INTERNAL_cd3e5573_4_k_cu_11b9a075_157534cuda3std6ranges3__45__cpo4swapE - _ZN40_INTERNAL_cd3e5573_4_k_cu_11b9a075_157534cuda3std3__45__cpo4cendE)
_ZN40_INTERNAL_cd3e5573_4_k_cu_11b9a075_157534cuda3std3__45__cpo4cendE:
	.zero		1
	.type		_ZN40_INTERNAL_cd3e5573_4_k_cu_11b9a075_157534cuda3std6ranges3__45__cpo4swapE,@object
	.size		_ZN40_INTERNAL_cd3e5573_4_k_cu_11b9a075_157534cuda3std6ranges3__45__cpo4swapE,(.L_8 - _ZN40_INTERNAL_cd3e5573_4_k_cu_11b9a075_157534cuda3std6ranges3__45__cpo4swapE)
_ZN40_INTERNAL_cd3e5573_4_k_cu_11b9a075_157534cuda3std6ranges3__45__cpo4swapE:
	.zero		1
.L_8:


//--------------------- .nv.constant0._ZN7cutlass13device_kernelINS_4gemm6kernel13GemmUniversalIN4cute5tupleIJiiiiEEENS1_10collective13CollectiveMmaINS1_34MainloopSm90TmaGmmaWarpSpecializedILi10ENS5_IJNS4_1CILi1EEESB_SB_EEENS1_35KernelTmaWarpSpecializedCooperativeEEENS5_IJNSA_ILi192EEENSA_ILi512EEENSA_ILi32EEEEEEaNS5_IJlSB_lEEEaSJ_NS4_8TiledMMAINS4_8MMA_AtomIJNS4_4SM904GMMA27MMA_64x256x32_S32S8S8_SS_TNEEEENS4_6LayoutINS5_IJNSA_ILi2EEESB_SB_EEENS5_IJSB_NSA_ILi0EEEST_EEEEENS5_IJNS4_10UnderscoreESW_SW_EEEEENS4_13SM90_TMA_LOADENS4_14ComposedLayoutINS4_7SwizzleILi1ELi4ELi3EEENS4_18smem_ptr_flag_bitsILi8EEENSQ_INS5_IJNSA_ILi8EEESH_EEENS5_IJSH_SB_EEEEEEEvNS4_8identityESZ_S19_vS1A_EENS_8epilogue10collective6detail29Sm90TmaWarpSpecializedAdapterINS1D_15DefaultEpilogueIaSJ_SJ_NS1C_6thread17LinearCombinationIaLi1EiiLNS1H_9ScaleType4KindE0ELNS_15FloatRoundStyleE2EaEENS1_15EpilogueDefaultEEEEEvvEEEEvNT_6ParamsE --------------------------
	.section	.nv.constant0._ZN7cutlass13device_kernelINS_4gemm6kernel13GemmUniversalIN4cute5tupleIJiiiiEEENS1_10collective13CollectiveMmaINS1_34MainloopSm90TmaGmmaWarpSpecializedILi10ENS5_IJNS4_1CILi1EEESB_SB_EEENS1_35KernelTmaWarpSpecializedCooperativeEEENS5_IJNSA_ILi192EEENSA_ILi512EEENSA_ILi32EEEEEEaNS5_IJlSB_lEEEaSJ_NS4_8TiledMMAINS4_8MMA_AtomIJNS4_4SM904GMMA27MMA_64x256x32_S32S8S8_SS_TNEEEENS4_6LayoutINS5_IJNSA_ILi2EEESB_SB_EEENS5_IJSB_NSA_ILi0EEEST_EEEEENS5_IJNS4_10UnderscoreESW_SW_EEEEENS4_13SM90_TMA_LOADENS4_14ComposedLayoutINS4_7SwizzleILi1ELi4ELi3EEENS4_18smem_ptr_flag_bitsILi8EEENSQ_INS5_IJNSA_ILi8EEESH_EEENS5_IJSH_SB_EEEEEEEvNS4_8identityESZ_S19_vS1A_EENS_8epilogue10collective6detail29Sm90TmaWarpSpecializedAdapterINS1D_15DefaultEpilogueIaSJ_SJ_NS1C_6thread17LinearCombinationIaLi1EiiLNS1H_9ScaleType4KindE0ELNS_15FloatRoundStyleE2EaEENS1_15EpilogueDefaultEEEEEvvEEEEvNT_6ParamsE,"a",@progbits
	.sectionflags	@""
	.align	4
.nv.constant0._ZN7cutlass13device_kernelINS_4gemm6kernel13GemmUniversalIN4cute5tupleIJiiiiEEENS1_10collective13CollectiveMmaINS1_34MainloopSm90TmaGmmaWarpSpecializedILi10ENS5_IJNS4_1CILi1EEESB_SB_EEENS1_35KernelTmaWarpSpecializedCooperativeEEENS5_IJNSA_ILi192EEENSA_ILi512EEENSA_ILi32EEEEEEaNS5_IJlSB_lEEEaSJ_NS4_8TiledMMAINS4_8MMA_AtomIJNS4_4SM904GMMA27MMA_64x256x32_S32S8S8_SS_TNEEEENS4_6LayoutINS5_IJNSA_ILi2EEESB_SB_EEENS5_IJSB_NSA_ILi0EEEST_EEEEENS5_IJNS4_10UnderscoreESW_SW_EEEEENS4_13SM90_TMA_LOADENS4_14ComposedLayoutINS4_7SwizzleILi1ELi4ELi3EEENS4_18smem_ptr_flag_bitsILi8EEENSQ_INS5_IJNSA_ILi8EEESH_EEENS5_IJSH_SB_EEEEEEEvNS4_8identityESZ_S19_vS1A_EENS_8epilogue10collective6detail29Sm90TmaWarpSpecializedAdapterINS1D_15DefaultEpilogueIaSJ_SJ_NS1C_6thread17LinearCombinationIaLi1EiiLNS1H_9ScaleType4KindE0ELNS_15FloatRoundStyleE2EaEENS1_15EpilogueDefaultEEEEEvvEEEEvNT_6ParamsE:
	.zero		1664


//--------------------- SYMBOLS --------------------------

	.type		.nv.reservedSmem.offset0,@object
	.size		.nv.reservedSmem.offset0,0x4
	.type		__assertfail,@function
